//
// Generated by NVIDIA NVVM Compiler
//
// Compiler Build ID: CL-36424714
// Cuda compilation tools, release 13.0, V13.0.88
// Based on NVVM 20.0.0
//

.version 9.0
.target sm_100
.address_size 64

	// .globl	_Z20sort_edges_by_weightP4EdgeS0_ii

.visible .entry _Z20sort_edges_by_weightP4EdgeS0_ii(
	.param .u64 .ptr .align 1 _Z20sort_edges_by_weightP4EdgeS0_ii_param_0,
	.param .u64 .ptr .align 1 _Z20sort_edges_by_weightP4EdgeS0_ii_param_1,
	.param .u32 _Z20sort_edges_by_weightP4EdgeS0_ii_param_2,
	.param .u32 _Z20sort_edges_by_weightP4EdgeS0_ii_param_3
)
{
	.reg .pred 	%p<29>;
	.reg .b32 	%r<156>;
	.reg .b64 	%rd<36>;

	ld.param.u64 	%rd13, [_Z20sort_edges_by_weightP4EdgeS0_ii_param_0];
	ld.param.u64 	%rd14, [_Z20sort_edges_by_weightP4EdgeS0_ii_param_1];
	ld.param.u32 	%r68, [_Z20sort_edges_by_weightP4EdgeS0_ii_param_2];
	ld.param.u32 	%r69, [_Z20sort_edges_by_weightP4EdgeS0_ii_param_3];
	cvta.to.global.u64 	%rd1, %rd13;
	cvta.to.global.u64 	%rd2, %rd14;
	mov.u32 	%r70, %tid.x;
	mul.lo.s32 	%r135, %r69, %r70;
	setp.ge.s32 	%p1, %r135, %r68;
	@%p1 bra 	$L__BB0_37;
	mov.u32 	%r71, %ntid.x;
	shr.u32 	%r72, %r69, 31;
	add.s32 	%r73, %r69, %r72;
	shr.s32 	%r2, %r73, 1;
	setp.gt.s32 	%p2, %r69, 1;
	mul.lo.s32 	%r3, %r69, %r71;
	@%p2 bra 	$L__BB0_2;
	bra.uni 	$L__BB0_32;
$L__BB0_2:
	shl.b32 	%r79, %r2, 1;
	add.s32 	%r4, %r135, %r79;
	sub.s32 	%r5, %r4, %r2;
	add.s64 	%rd3, %rd1, 24;
	mov.b32 	%r133, 0;
	mov.u32 	%r134, %r4;
$L__BB0_3:
	min.s32 	%r9, %r68, %r134;
	mul.lo.s32 	%r10, %r3, %r133;
	add.s32 	%r11, %r5, %r10;
	setp.ge.s32 	%p7, %r11, %r68;
	@%p7 bra 	$L__BB0_31;
	add.s32 	%r80, %r4, %r10;
	min.s32 	%r12, %r80, %r68;
	mov.u32 	%r145, %r135;
	mov.u32 	%r27, %r11;
	mov.u32 	%r26, %r135;
$L__BB0_5:
	mov.u32 	%r13, %r145;
	mul.wide.s32 	%rd18, %r26, 12;
	add.s64 	%rd4, %rd1, %rd18;
	ld.global.u32 	%r16, [%rd4];
	mul.wide.s32 	%rd19, %r27, 12;
	add.s64 	%rd5, %rd1, %rd19;
	ld.global.u32 	%r17, [%rd5];
	setp.eq.s32 	%p8, %r16, %r17;
	mul.wide.u32 	%rd20, %r13, 12;
	add.s64 	%rd6, %rd2, %rd20;
	@%p8 bra 	$L__BB0_10;
	setp.ge.s32 	%p9, %r16, %r17;
	@%p9 bra 	$L__BB0_9;
	ld.global.u32 	%r140, [%rd4+8];
$L__BB0_8:
	add.s32 	%r26, %r26, 1;
	ld.global.u32 	%r82, [%rd4+4];
	st.global.u32 	[%rd6], %r16;
	st.global.u32 	[%rd6+4], %r82;
	st.global.u32 	[%rd6+8], %r140;
	bra.uni 	$L__BB0_12;
$L__BB0_9:
	ld.global.u32 	%r139, [%rd5+8];
	bra.uni 	$L__BB0_11;
$L__BB0_10:
	ld.global.u32 	%r140, [%rd4+8];
	ld.global.u32 	%r139, [%rd5+8];
	setp.lt.s32 	%p10, %r140, %r139;
	@%p10 bra 	$L__BB0_8;
$L__BB0_11:
	add.s32 	%r27, %r27, 1;
	ld.global.u32 	%r81, [%rd5+4];
	st.global.u32 	[%rd6], %r17;
	st.global.u32 	[%rd6+4], %r81;
	st.global.u32 	[%rd6+8], %r139;
$L__BB0_12:
	add.s32 	%r145, %r13, 1;
	setp.lt.s32 	%p11, %r26, %r11;
	setp.lt.s32 	%p12, %r27, %r12;
	and.pred  	%p13, %p11, %p12;
	@%p13 bra 	$L__BB0_5;
	setp.lt.s32 	%p14, %r26, %r11;
	@%p14 bra 	$L__BB0_14;
	bra.uni 	$L__BB0_21;
$L__BB0_14:
	sub.s32 	%r84, %r11, %r26;
	and.b32  	%r52, %r84, 3;
	setp.eq.s32 	%p15, %r52, 0;
	mov.u32 	%r152, %r26;
	@%p15 bra 	$L__BB0_18;
	add.s32 	%r152, %r26, 1;
	mul.wide.s32 	%rd21, %r26, 12;
	add.s64 	%rd11, %rd1, %rd21;
	ld.global.u32 	%r85, [%rd11];
	ld.global.u32 	%r86, [%rd11+4];
	ld.global.u32 	%r87, [%rd11+8];
	add.s32 	%r145, %r13, 2;
	st.global.u32 	[%rd6+12], %r85;
	st.global.u32 	[%rd6+16], %r86;
	st.global.u32 	[%rd6+20], %r87;
	setp.eq.s32 	%p16, %r52, 1;
	@%p16 bra 	$L__BB0_18;
	add.s32 	%r152, %r26, 2;
	ld.global.u32 	%r88, [%rd11+12];
	ld.global.u32 	%r89, [%rd11+16];
	ld.global.u32 	%r90, [%rd11+20];
	add.s32 	%r145, %r13, 3;
	st.global.u32 	[%rd6+24], %r88;
	st.global.u32 	[%rd6+28], %r89;
	st.global.u32 	[%rd6+32], %r90;
	setp.eq.s32 	%p17, %r52, 2;
	@%p17 bra 	$L__BB0_18;
	add.s32 	%r152, %r26, 3;
	ld.global.u32 	%r91, [%rd11+24];
	ld.global.u32 	%r92, [%rd11+28];
	ld.global.u32 	%r93, [%rd11+32];
	add.s32 	%r145, %r13, 4;
	st.global.u32 	[%rd6+36], %r91;
	st.global.u32 	[%rd6+40], %r92;
	st.global.u32 	[%rd6+44], %r93;
$L__BB0_18:
	sub.s32 	%r94, %r26, %r11;
	setp.gt.u32 	%p18, %r94, -4;
	@%p18 bra 	$L__BB0_21;
	mul.wide.u32 	%rd22, %r145, 12;
	add.s64 	%rd23, %rd2, %rd22;
	add.s64 	%rd35, %rd23, 24;
$L__BB0_20:
	mul.wide.s32 	%rd24, %r152, 12;
	add.s64 	%rd25, %rd3, %rd24;
	ld.global.u32 	%r95, [%rd25+-24];
	ld.global.u32 	%r96, [%rd25+-20];
	ld.global.u32 	%r97, [%rd25+-16];
	st.global.u32 	[%rd35+-24], %r95;
	st.global.u32 	[%rd35+-20], %r96;
	st.global.u32 	[%rd35+-16], %r97;
	ld.global.u32 	%r98, [%rd25+-12];
	ld.global.u32 	%r99, [%rd25+-8];
	ld.global.u32 	%r100, [%rd25+-4];
	st.global.u32 	[%rd35+-12], %r98;
	st.global.u32 	[%rd35+-8], %r99;
	st.global.u32 	[%rd35+-4], %r100;
	ld.global.u32 	%r101, [%rd25];
	ld.global.u32 	%r102, [%rd25+4];
	ld.global.u32 	%r103, [%rd25+8];
	st.global.u32 	[%rd35], %r101;
	st.global.u32 	[%rd35+4], %r102;
	st.global.u32 	[%rd35+8], %r103;
	add.s32 	%r152, %r152, 4;
	ld.global.u32 	%r104, [%rd25+12];
	ld.global.u32 	%r105, [%rd25+16];
	ld.global.u32 	%r106, [%rd25+20];
	add.s32 	%r145, %r145, 4;
	st.global.u32 	[%rd35+12], %r104;
	st.global.u32 	[%rd35+16], %r105;
	st.global.u32 	[%rd35+20], %r106;
	add.s64 	%rd35, %rd35, 48;
	setp.lt.s32 	%p19, %r152, %r11;
	@%p19 bra 	$L__BB0_20;
$L__BB0_21:
	setp.lt.s32 	%p20, %r27, %r12;
	@%p20 bra 	$L__BB0_22;
	bra.uni 	$L__BB0_28;
$L__BB0_22:
	sub.s32 	%r107, %r9, %r27;
	and.b32  	%r43, %r107, 3;
	setp.eq.s32 	%p21, %r43, 0;
	mov.u32 	%r149, %r145;
	mov.u32 	%r150, %r27;
	@%p21 bra 	$L__BB0_26;
	add.s32 	%r150, %r27, 1;
	mul.wide.s32 	%rd26, %r27, 12;
	add.s64 	%rd9, %rd1, %rd26;
	ld.global.u32 	%r108, [%rd9];
	ld.global.u32 	%r109, [%rd9+4];
	ld.global.u32 	%r110, [%rd9+8];
	add.s32 	%r149, %r145, 1;
	mul.wide.s32 	%rd27, %r145, 12;
	add.s64 	%rd10, %rd2, %rd27;
	st.global.u32 	[%rd10], %r108;
	st.global.u32 	[%rd10+4], %r109;
	st.global.u32 	[%rd10+8], %r110;
	setp.eq.s32 	%p22, %r43, 1;
	@%p22 bra 	$L__BB0_26;
	add.s32 	%r150, %r27, 2;
	ld.global.u32 	%r111, [%rd9+12];
	ld.global.u32 	%r112, [%rd9+16];
	ld.global.u32 	%r113, [%rd9+20];
	add.s32 	%r149, %r145, 2;
	st.global.u32 	[%rd10+12], %r111;
	st.global.u32 	[%rd10+16], %r112;
	st.global.u32 	[%rd10+20], %r113;
	setp.eq.s32 	%p23, %r43, 2;
	@%p23 bra 	$L__BB0_26;
	add.s32 	%r150, %r27, 3;
	ld.global.u32 	%r114, [%rd9+24];
	ld.global.u32 	%r115, [%rd9+28];
	ld.global.u32 	%r116, [%rd9+32];
	add.s32 	%r149, %r145, 3;
	st.global.u32 	[%rd10+24], %r114;
	st.global.u32 	[%rd10+28], %r115;
	st.global.u32 	[%rd10+32], %r116;
$L__BB0_26:
	sub.s32 	%r117, %r27, %r9;
	setp.gt.u32 	%p24, %r117, -4;
	@%p24 bra 	$L__BB0_28;
$L__BB0_27:
	mul.wide.s32 	%rd28, %r150, 12;
	add.s64 	%rd29, %rd1, %rd28;
	ld.global.u32 	%r118, [%rd29];
	ld.global.u32 	%r119, [%rd29+4];
	ld.global.u32 	%r120, [%rd29+8];
	mul.wide.s32 	%rd30, %r149, 12;
	add.s64 	%rd31, %rd2, %rd30;
	st.global.u32 	[%rd31], %r118;
	st.global.u32 	[%rd31+4], %r119;
	st.global.u32 	[%rd31+8], %r120;
	ld.global.u32 	%r121, [%rd29+12];
	ld.global.u32 	%r122, [%rd29+16];
	ld.global.u32 	%r123, [%rd29+20];
	st.global.u32 	[%rd31+12], %r121;
	st.global.u32 	[%rd31+16], %r122;
	st.global.u32 	[%rd31+20], %r123;
	ld.global.u32 	%r124, [%rd29+24];
	ld.global.u32 	%r125, [%rd29+28];
	ld.global.u32 	%r126, [%rd29+32];
	st.global.u32 	[%rd31+24], %r124;
	st.global.u32 	[%rd31+28], %r125;
	st.global.u32 	[%rd31+32], %r126;
	add.s32 	%r150, %r150, 4;
	ld.global.u32 	%r127, [%rd29+36];
	ld.global.u32 	%r128, [%rd29+40];
	ld.global.u32 	%r129, [%rd29+44];
	add.s32 	%r149, %r149, 4;
	st.global.u32 	[%rd31+36], %r127;
	st.global.u32 	[%rd31+40], %r128;
	st.global.u32 	[%rd31+44], %r129;
	setp.ne.s32 	%p25, %r150, %r9;
	@%p25 bra 	$L__BB0_27;
$L__BB0_28:
	setp.ge.s32 	%p26, %r135, %r12;
	@%p26 bra 	$L__BB0_31;
	mov.u32 	%r148, %r135;
$L__BB0_30:
	mul.wide.u32 	%rd32, %r148, 12;
	add.s64 	%rd33, %rd1, %rd32;
	add.s64 	%rd34, %rd2, %rd32;
	ld.global.u32 	%r130, [%rd34];
	ld.global.u32 	%r131, [%rd34+4];
	ld.global.u32 	%r132, [%rd34+8];
	st.global.u32 	[%rd33], %r130;
	st.global.u32 	[%rd33+4], %r131;
	st.global.u32 	[%rd33+8], %r132;
	add.s32 	%r148, %r148, 1;
	setp.lt.s32 	%p27, %r148, %r12;
	@%p27 bra 	$L__BB0_30;
$L__BB0_31:
	add.s32 	%r135, %r135, %r3;
	setp.lt.s32 	%p28, %r135, %r68;
	add.s32 	%r134, %r134, %r3;
	add.s32 	%r133, %r133, 1;
	@%p28 bra 	$L__BB0_3;
	bra.uni 	$L__BB0_37;
$L__BB0_32:
	add.s32 	%r63, %r135, %r2;
	setp.ge.s32 	%p3, %r63, %r68;
	@%p3 bra 	$L__BB0_36;
	add.s32 	%r74, %r63, %r2;
	min.s32 	%r64, %r74, %r68;
	setp.ge.s32 	%p4, %r135, %r64;
	@%p4 bra 	$L__BB0_36;
	mov.u32 	%r155, %r135;
$L__BB0_35:
	mul.wide.s32 	%rd15, %r155, 12;
	add.s64 	%rd16, %rd1, %rd15;
	add.s64 	%rd17, %rd2, %rd15;
	ld.global.u32 	%r75, [%rd17];
	ld.global.u32 	%r76, [%rd17+4];
	ld.global.u32 	%r77, [%rd17+8];
	st.global.u32 	[%rd16], %r75;
	st.global.u32 	[%rd16+4], %r76;
	st.global.u32 	[%rd16+8], %r77;
	add.s32 	%r155, %r155, 1;
	setp.lt.s32 	%p5, %r155, %r64;
	@%p5 bra 	$L__BB0_35;
$L__BB0_36:
	add.s32 	%r135, %r135, %r3;
	setp.lt.s32 	%p6, %r135, %r68;
	@%p6 bra 	$L__BB0_32;
$L__BB0_37:
	ret;

}
	// .globl	_Z28sort_edges_lexicographicallyP4EdgeS0_ii
.visible .entry _Z28sort_edges_lexicographicallyP4EdgeS0_ii(
	.param .u64 .ptr .align 1 _Z28sort_edges_lexicographicallyP4EdgeS0_ii_param_0,
	.param .u64 .ptr .align 1 _Z28sort_edges_lexicographicallyP4EdgeS0_ii_param_1,
	.param .u32 _Z28sort_edges_lexicographicallyP4EdgeS0_ii_param_2,
	.param .u32 _Z28sort_edges_lexicographicallyP4EdgeS0_ii_param_3
)
{
	.reg .pred 	%p<27>;
	.reg .b32 	%r<150>;
	.reg .b64 	%rd<38>;

	ld.param.u64 	%rd13, [_Z28sort_edges_lexicographicallyP4EdgeS0_ii_param_0];
	ld.param.u64 	%rd14, [_Z28sort_edges_lexicographicallyP4EdgeS0_ii_param_1];
	ld.param.u32 	%r62, [_Z28sort_edges_lexicographicallyP4EdgeS0_ii_param_2];
	ld.param.u32 	%r63, [_Z28sort_edges_lexicographicallyP4EdgeS0_ii_param_3];
	cvta.to.global.u64 	%rd1, %rd13;
	cvta.to.global.u64 	%rd2, %rd14;
	mov.u32 	%r64, %tid.x;
	mul.lo.s32 	%r131, %r63, %r64;
	setp.ge.s32 	%p1, %r131, %r62;
	@%p1 bra 	$L__BB1_33;
	mov.u32 	%r65, %ntid.x;
	shr.u32 	%r66, %r63, 31;
	add.s32 	%r67, %r63, %r66;
	shr.s32 	%r2, %r67, 1;
	setp.gt.s32 	%p2, %r63, 1;
	mul.lo.s32 	%r3, %r63, %r65;
	@%p2 bra 	$L__BB1_2;
	bra.uni 	$L__BB1_28;
$L__BB1_2:
	shl.b32 	%r73, %r2, 1;
	add.s32 	%r4, %r131, %r73;
	sub.s32 	%r5, %r4, %r2;
	add.s64 	%rd3, %rd1, 24;
	mov.b32 	%r129, 0;
	mov.u32 	%r130, %r4;
$L__BB1_3:
	min.s32 	%r9, %r62, %r130;
	mul.lo.s32 	%r10, %r3, %r129;
	add.s32 	%r11, %r5, %r10;
	setp.ge.s32 	%p7, %r11, %r62;
	@%p7 bra 	$L__BB1_27;
	add.s32 	%r74, %r4, %r10;
	min.s32 	%r12, %r74, %r62;
	mov.u32 	%r139, %r131;
	mov.u32 	%r21, %r11;
	mov.u32 	%r20, %r131;
$L__BB1_5:
	mov.u32 	%r13, %r139;
	mul.wide.s32 	%rd18, %r20, 12;
	add.s64 	%rd19, %rd1, %rd18;
	add.s64 	%rd4, %rd19, 8;
	ld.global.u32 	%r16, [%rd19+8];
	mul.wide.s32 	%rd20, %r21, 12;
	add.s64 	%rd21, %rd1, %rd20;
	add.s64 	%rd5, %rd21, 8;
	ld.global.u32 	%r17, [%rd21+8];
	setp.lt.s32 	%p8, %r16, %r17;
	mul.wide.u32 	%rd22, %r13, 12;
	add.s64 	%rd6, %rd2, %rd22;
	@%p8 bra 	$L__BB1_7;
	add.s32 	%r21, %r21, 1;
	ld.global.u32 	%r75, [%rd5+-8];
	ld.global.u32 	%r76, [%rd5+-4];
	st.global.u32 	[%rd6], %r75;
	st.global.u32 	[%rd6+4], %r76;
	st.global.u32 	[%rd6+8], %r17;
	bra.uni 	$L__BB1_8;
$L__BB1_7:
	add.s32 	%r20, %r20, 1;
	ld.global.u32 	%r77, [%rd4+-8];
	ld.global.u32 	%r78, [%rd4+-4];
	st.global.u32 	[%rd6], %r77;
	st.global.u32 	[%rd6+4], %r78;
	st.global.u32 	[%rd6+8], %r16;
$L__BB1_8:
	add.s32 	%r139, %r13, 1;
	setp.lt.s32 	%p9, %r20, %r11;
	setp.lt.s32 	%p10, %r21, %r12;
	and.pred  	%p11, %p9, %p10;
	@%p11 bra 	$L__BB1_5;
	setp.lt.s32 	%p12, %r20, %r11;
	@%p12 bra 	$L__BB1_10;
	bra.uni 	$L__BB1_17;
$L__BB1_10:
	sub.s32 	%r80, %r11, %r20;
	and.b32  	%r46, %r80, 3;
	setp.eq.s32 	%p13, %r46, 0;
	mov.u32 	%r146, %r20;
	@%p13 bra 	$L__BB1_14;
	add.s32 	%r146, %r20, 1;
	mul.wide.s32 	%rd23, %r20, 12;
	add.s64 	%rd11, %rd1, %rd23;
	ld.global.u32 	%r81, [%rd11];
	ld.global.u32 	%r82, [%rd11+4];
	ld.global.u32 	%r83, [%rd11+8];
	add.s32 	%r139, %r13, 2;
	st.global.u32 	[%rd6+12], %r81;
	st.global.u32 	[%rd6+16], %r82;
	st.global.u32 	[%rd6+20], %r83;
	setp.eq.s32 	%p14, %r46, 1;
	@%p14 bra 	$L__BB1_14;
	add.s32 	%r146, %r20, 2;
	ld.global.u32 	%r84, [%rd11+12];
	ld.global.u32 	%r85, [%rd11+16];
	ld.global.u32 	%r86, [%rd11+20];
	add.s32 	%r139, %r13, 3;
	st.global.u32 	[%rd6+24], %r84;
	st.global.u32 	[%rd6+28], %r85;
	st.global.u32 	[%rd6+32], %r86;
	setp.eq.s32 	%p15, %r46, 2;
	@%p15 bra 	$L__BB1_14;
	add.s32 	%r146, %r20, 3;
	ld.global.u32 	%r87, [%rd11+24];
	ld.global.u32 	%r88, [%rd11+28];
	ld.global.u32 	%r89, [%rd11+32];
	add.s32 	%r139, %r13, 4;
	st.global.u32 	[%rd6+36], %r87;
	st.global.u32 	[%rd6+40], %r88;
	st.global.u32 	[%rd6+44], %r89;
$L__BB1_14:
	sub.s32 	%r90, %r20, %r11;
	setp.gt.u32 	%p16, %r90, -4;
	@%p16 bra 	$L__BB1_17;
	mul.wide.u32 	%rd24, %r139, 12;
	add.s64 	%rd25, %rd2, %rd24;
	add.s64 	%rd37, %rd25, 24;
$L__BB1_16:
	mul.wide.s32 	%rd26, %r146, 12;
	add.s64 	%rd27, %rd3, %rd26;
	ld.global.u32 	%r91, [%rd27+-24];
	ld.global.u32 	%r92, [%rd27+-20];
	ld.global.u32 	%r93, [%rd27+-16];
	st.global.u32 	[%rd37+-24], %r91;
	st.global.u32 	[%rd37+-20], %r92;
	st.global.u32 	[%rd37+-16], %r93;
	ld.global.u32 	%r94, [%rd27+-12];
	ld.global.u32 	%r95, [%rd27+-8];
	ld.global.u32 	%r96, [%rd27+-4];
	st.global.u32 	[%rd37+-12], %r94;
	st.global.u32 	[%rd37+-8], %r95;
	st.global.u32 	[%rd37+-4], %r96;
	ld.global.u32 	%r97, [%rd27];
	ld.global.u32 	%r98, [%rd27+4];
	ld.global.u32 	%r99, [%rd27+8];
	st.global.u32 	[%rd37], %r97;
	st.global.u32 	[%rd37+4], %r98;
	st.global.u32 	[%rd37+8], %r99;
	add.s32 	%r146, %r146, 4;
	ld.global.u32 	%r100, [%rd27+12];
	ld.global.u32 	%r101, [%rd27+16];
	ld.global.u32 	%r102, [%rd27+20];
	add.s32 	%r139, %r139, 4;
	st.global.u32 	[%rd37+12], %r100;
	st.global.u32 	[%rd37+16], %r101;
	st.global.u32 	[%rd37+20], %r102;
	add.s64 	%rd37, %rd37, 48;
	setp.lt.s32 	%p17, %r146, %r11;
	@%p17 bra 	$L__BB1_16;
$L__BB1_17:
	setp.lt.s32 	%p18, %r21, %r12;
	@%p18 bra 	$L__BB1_18;
	bra.uni 	$L__BB1_24;
$L__BB1_18:
	sub.s32 	%r103, %r9, %r21;
	and.b32  	%r37, %r103, 3;
	setp.eq.s32 	%p19, %r37, 0;
	mov.u32 	%r143, %r139;
	mov.u32 	%r144, %r21;
	@%p19 bra 	$L__BB1_22;
	add.s32 	%r144, %r21, 1;
	mul.wide.s32 	%rd28, %r21, 12;
	add.s64 	%rd9, %rd1, %rd28;
	ld.global.u32 	%r104, [%rd9];
	ld.global.u32 	%r105, [%rd9+4];
	ld.global.u32 	%r106, [%rd9+8];
	add.s32 	%r143, %r139, 1;
	mul.wide.s32 	%rd29, %r139, 12;
	add.s64 	%rd10, %rd2, %rd29;
	st.global.u32 	[%rd10], %r104;
	st.global.u32 	[%rd10+4], %r105;
	st.global.u32 	[%rd10+8], %r106;
	setp.eq.s32 	%p20, %r37, 1;
	@%p20 bra 	$L__BB1_22;
	add.s32 	%r144, %r21, 2;
	ld.global.u32 	%r107, [%rd9+12];
	ld.global.u32 	%r108, [%rd9+16];
	ld.global.u32 	%r109, [%rd9+20];
	add.s32 	%r143, %r139, 2;
	st.global.u32 	[%rd10+12], %r107;
	st.global.u32 	[%rd10+16], %r108;
	st.global.u32 	[%rd10+20], %r109;
	setp.eq.s32 	%p21, %r37, 2;
	@%p21 bra 	$L__BB1_22;
	add.s32 	%r144, %r21, 3;
	ld.global.u32 	%r110, [%rd9+24];
	ld.global.u32 	%r111, [%rd9+28];
	ld.global.u32 	%r112, [%rd9+32];
	add.s32 	%r143, %r139, 3;
	st.global.u32 	[%rd10+24], %r110;
	st.global.u32 	[%rd10+28], %r111;
	st.global.u32 	[%rd10+32], %r112;
$L__BB1_22:
	sub.s32 	%r113, %r21, %r9;
	setp.gt.u32 	%p22, %r113, -4;
	@%p22 bra 	$L__BB1_24;
$L__BB1_23:
	mul.wide.s32 	%rd30, %r144, 12;
	add.s64 	%rd31, %rd1, %rd30;
	ld.global.u32 	%r114, [%rd31];
	ld.global.u32 	%r115, [%rd31+4];
	ld.global.u32 	%r116, [%rd31+8];
	mul.wide.s32 	%rd32, %r143, 12;
	add.s64 	%rd33, %rd2, %rd32;
	st.global.u32 	[%rd33], %r114;
	st.global.u32 	[%rd33+4], %r115;
	st.global.u32 	[%rd33+8], %r116;
	ld.global.u32 	%r117, [%rd31+12];
	ld.global.u32 	%r118, [%rd31+16];
	ld.global.u32 	%r119, [%rd31+20];
	st.global.u32 	[%rd33+12], %r117;
	st.global.u32 	[%rd33+16], %r118;
	st.global.u32 	[%rd33+20], %r119;
	ld.global.u32 	%r120, [%rd31+24];
	ld.global.u32 	%r121, [%rd31+28];
	ld.global.u32 	%r122, [%rd31+32];
	st.global.u32 	[%rd33+24], %r120;
	st.global.u32 	[%rd33+28], %r121;
	st.global.u32 	[%rd33+32], %r122;
	add.s32 	%r144, %r144, 4;
	ld.global.u32 	%r123, [%rd31+36];
	ld.global.u32 	%r124, [%rd31+40];
	ld.global.u32 	%r125, [%rd31+44];
	add.s32 	%r143, %r143, 4;
	st.global.u32 	[%rd33+36], %r123;
	st.global.u32 	[%rd33+40], %r124;
	st.global.u32 	[%rd33+44], %r125;
	setp.ne.s32 	%p23, %r144, %r9;
	@%p23 bra 	$L__BB1_23;
$L__BB1_24:
	setp.ge.s32 	%p24, %r131, %r12;
	@%p24 bra 	$L__BB1_27;
	mov.u32 	%r142, %r131;
$L__BB1_26:
	mul.wide.u32 	%rd34, %r142, 12;
	add.s64 	%rd35, %rd1, %rd34;
	add.s64 	%rd36, %rd2, %rd34;
	ld.global.u32 	%r126, [%rd36];
	ld.global.u32 	%r127, [%rd36+4];
	ld.global.u32 	%r128, [%rd36+8];
	st.global.u32 	[%rd35], %r126;
	st.global.u32 	[%rd35+4], %r127;
	st.global.u32 	[%rd35+8], %r128;
	add.s32 	%r142, %r142, 1;
	setp.lt.s32 	%p25, %r142, %r12;
	@%p25 bra 	$L__BB1_26;
$L__BB1_27:
	add.s32 	%r131, %r131, %r3;
	setp.lt.s32 	%p26, %r131, %r62;
	add.s32 	%r130, %r130, %r3;
	add.s32 	%r129, %r129, 1;
	@%p26 bra 	$L__BB1_3;
	bra.uni 	$L__BB1_33;
$L__BB1_28:
	add.s32 	%r57, %r131, %r2;
	setp.ge.s32 	%p3, %r57, %r62;
	@%p3 bra 	$L__BB1_32;
	add.s32 	%r68, %r57, %r2;
	min.s32 	%r58, %r68, %r62;
	setp.ge.s32 	%p4, %r131, %r58;
	@%p4 bra 	$L__BB1_32;
	mov.u32 	%r149, %r131;
$L__BB1_31:
	mul.wide.s32 	%rd15, %r149, 12;
	add.s64 	%rd16, %rd1, %rd15;
	add.s64 	%rd17, %rd2, %rd15;
	ld.global.u32 	%r69, [%rd17];
	ld.global.u32 	%r70, [%rd17+4];
	ld.global.u32 	%r71, [%rd17+8];
	st.global.u32 	[%rd16], %r69;
	st.global.u32 	[%rd16+4], %r70;
	st.global.u32 	[%rd16+8], %r71;
	add.s32 	%r149, %r149, 1;
	setp.lt.s32 	%p5, %r149, %r58;
	@%p5 bra 	$L__BB1_31;
$L__BB1_32:
	add.s32 	%r131, %r131, %r3;
	setp.lt.s32 	%p6, %r131, %r62;
	@%p6 bra 	$L__BB1_28;
$L__BB1_33:
	ret;

}


// ===== COMPILED SASS (sm_100) =====

	.target	sm_100

	.elftype	@"ET_EXEC"


//--------------------- .note.nv.tkinfo           --------------------------
	.section	.note.nv.tkinfo,"",@"SHT_NOTE"
	.sectionflags	@"SHF_NOTE_NV_TKINFO"
	.tkinfo
        /*0018*/ 	.word	0x00000002
        /*0030*/ 	.string	""
        /*0030*/ 	.string	"ptxas"
        /*0030*/ 	.string	"Cuda compilation tools, release 13.0, V13.0.88"
        /*0030*/ 	.string	"Build cuda_13.0.r13.0/compiler.36424714_0"
        /*0030*/ 	.string	"-arch sm_100 -m 64 "



//--------------------- .note.nv.cuinfo           --------------------------
	.section	.note.nv.cuinfo,"",@"SHT_NOTE"
	.sectionflags	@"SHF_NOTE_NV_CUINFO"
        /*0018*/ 	.short	0x0002
        /*001a*/ 	.short	0x0064
        /*001c*/ 	.short	0x0082
	.zero		2


//--------------------- .nv.info                  --------------------------
	.section	.nv.info,"",@"SHT_CUDA_INFO"
	.align	4


	//----- nvinfo : EIATTR_REGCOUNT
	.align		4
        /*0000*/ 	.byte	0x04, 0x2f
        /*0002*/ 	.short	(.L_1 - .L_0)
	.align		4
.L_0:
        /*0004*/ 	.word	index@(_Z20sort_edges_by_weightP4EdgeS0_ii)
        /*0008*/ 	.word	0x00000020


	//----- nvinfo : EIATTR_FRAME_SIZE
	.align		4
.L_1:
        /*000c*/ 	.byte	0x04, 0x11
        /*000e*/ 	.short	(.L_3 - .L_2)
	.align		4
.L_2:
        /*0010*/ 	.word	index@(_Z20sort_edges_by_weightP4EdgeS0_ii)
        /*0014*/ 	.word	0x00000000


	//----- nvinfo : EIATTR_REGCOUNT
	.align		4
.L_3:
        /*0018*/ 	.byte	0x04, 0x2f
        /*001a*/ 	.short	(.L_5 - .L_4)
	.align		4
.L_4:
        /*001c*/ 	.word	index@(_Z28sort_edges_lexicographicallyP4EdgeS0_ii)
        /*0020*/ 	.word	0x00000020


	//----- nvinfo : EIATTR_FRAME_SIZE
	.align		4
.L_5:
        /*0024*/ 	.byte	0x04, 0x11
        /*0026*/ 	.short	(.L_7 - .L_6)
	.align		4
.L_6:
        /*0028*/ 	.word	index@(_Z28sort_edges_lexicographicallyP4EdgeS0_ii)
        /*002c*/ 	.word	0x00000000


	//----- nvinfo : EIATTR_MIN_STACK_SIZE
	.align		4
.L_7:
        /*0030*/ 	.byte	0x04, 0x12
        /*0032*/ 	.short	(.L_9 - .L_8)
	.align		4
.L_8:
        /*0034*/ 	.word	index@(_Z28sort_edges_lexicographicallyP4EdgeS0_ii)
        /*0038*/ 	.word	0x00000000


	//----- nvinfo : EIATTR_MIN_STACK_SIZE
	.align		4
.L_9:
        /*003c*/ 	.byte	0x04, 0x12
        /*003e*/ 	.short	(.L_11 - .L_10)
	.align		4
.L_10:
        /*0040*/ 	.word	index@(_Z20sort_edges_by_weightP4EdgeS0_ii)
        /*0044*/ 	.word	0x00000000
.L_11:


//--------------------- .nv.compat                --------------------------
	.section	.nv.compat,"",@"SHT_CUDA_COMPAT_INFO"
	.align	4
        /*0000*/ 	.byte	0x02, 0x09, 0x00, 0x00, 0x02, 0x02, 0x01, 0x00, 0x02, 0x05, 0x05, 0x00, 0x03, 0x07, 0x01, 0x01
        /*0010*/ 	.byte	0x02, 0x03, 0x00, 0x00, 0x02, 0x06, 0x01, 0x00, 0x04, 0x0b, 0x08, 0x00, 0x09, 0x00, 0x00, 0x00
        /*0020*/ 	.byte	0x00, 0x00, 0x00, 0x00


//--------------------- .nv.info._Z28sort_edges_lexicographicallyP4EdgeS0_ii --------------------------
	.section	.nv.info._Z28sort_edges_lexicographicallyP4EdgeS0_ii,"",@"SHT_CUDA_INFO"
	.sectionflags	@""
	.align	4


	//----- nvinfo : EIATTR_CUDA_API_VERSION
	.align		4
        /*0000*/ 	.byte	0x04, 0x37
        /*0002*/ 	.short	(.L_13 - .L_12)
.L_12:
        /*0004*/ 	.word	0x00000082


	//----- nvinfo : EIATTR_KPARAM_INFO
	.align		4
.L_13:
        /*0008*/ 	.byte	0x04, 0x17
        /*000a*/ 	.short	(.L_15 - .L_14)
.L_14:
        /*000c*/ 	.word	0x00000000
        /*0010*/ 	.short	0x0003
        /*0012*/ 	.short	0x0014
        /*0014*/ 	.byte	0x00, 0xf0, 0x11, 0x00


	//----- nvinfo : EIATTR_KPARAM_INFO
	.align		4
.L_15:
        /*0018*/ 	.byte	0x04, 0x17
        /*001a*/ 	.short	(.L_17 - .L_16)
.L_16:
        /*001c*/ 	.word	0x00000000
        /*0020*/ 	.short	0x0002
        /*0022*/ 	.short	0x0010
        /*0024*/ 	.byte	0x00, 0xf0, 0x11, 0x00


	//----- nvinfo : EIATTR_KPARAM_INFO
	.align		4
.L_17:
        /*0028*/ 	.byte	0x04, 0x17
        /*002a*/ 	.short	(.L_19 - .L_18)
.L_18:
        /*002c*/ 	.word	0x00000000
        /*0030*/ 	.short	0x0001
        /*0032*/ 	.short	0x0008
        /*0034*/ 	.byte	0x00, 0xf5, 0x21, 0x00


	//----- nvinfo : EIATTR_KPARAM_INFO
	.align		4
.L_19:
        /*0038*/ 	.byte	0x04, 0x17
        /*003a*/ 	.short	(.L_21 - .L_20)
.L_20:
        /*003c*/ 	.word	0x00000000
        /*0040*/ 	.short	0x0000
        /*0042*/ 	.short	0x0000
        /*0044*/ 	.byte	0x00, 0xf5, 0x21, 0x00


	//----- nvinfo : EIATTR_SPARSE_MMA_MASK
	.align		4
.L_21:
        /*0048*/ 	.byte	0x03, 0x50
        /*004a*/ 	.short	0x0000


	//----- nvinfo : EIATTR_MAXREG_COUNT
	.align		4
        /*004c*/ 	.byte	0x03, 0x1b
        /*004e*/ 	.short	0x00ff


	//----- nvinfo : EIATTR_MERCURY_ISA_VERSION
	.align		4
        /*0050*/ 	.byte	0x03, 0x5f
        /*0052*/ 	.short	0x0101


	//----- nvinfo : EIATTR_VRC_CTA_INIT_COUNT
	.align		4
        /*0054*/ 	.byte	0x02, 0x4a
	.zero		1
	.zero		1


	//----- nvinfo : EIATTR_EXIT_INSTR_OFFSETS
	.align		4
        /*0058*/ 	.byte	0x04, 0x1c
        /*005a*/ 	.short	(.L_23 - .L_22)


	//   ....[0]....
.L_22:
        /*005c*/ 	.word	0x00000050


	//   ....[1]....
        /*0060*/ 	.word	0x00000270


	//   ....[2]....
        /*0064*/ 	.word	0x00001040


	//----- nvinfo : EIATTR_CRS_STACK_SIZE
	.align		4
.L_23:
        /*0068*/ 	.byte	0x04, 0x1e
        /*006a*/ 	.short	(.L_25 - .L_24)
.L_24:
        /*006c*/ 	.word	0x00000000


	//----- nvinfo : EIATTR_CBANK_PARAM_SIZE
	.align		4
.L_25:
        /*0070*/ 	.byte	0x03, 0x19
        /*0072*/ 	.short	0x0018


	//----- nvinfo : EIATTR_PARAM_CBANK
	.align		4
        /*0074*/ 	.byte	0x04, 0x0a
        /*0076*/ 	.short	(.L_27 - .L_26)
	.align		4
.L_26:
        /*0078*/ 	.word	index@(.nv.constant0._Z28sort_edges_lexicographicallyP4EdgeS0_ii)
        /*007c*/ 	.short	0x0380
        /*007e*/ 	.short	0x0018


	//----- nvinfo : EIATTR_SW_WAR
	.align		4
.L_27:
        /*0080*/ 	.byte	0x04, 0x36
        /*0082*/ 	.short	(.L_29 - .L_28)
.L_28:
        /*0084*/ 	.word	0x00000008
.L_29:


//--------------------- .nv.info._Z20sort_edges_by_weightP4EdgeS0_ii --------------------------
	.section	.nv.info._Z20sort_edges_by_weightP4EdgeS0_ii,"",@"SHT_CUDA_INFO"
	.sectionflags	@""
	.align	4


	//----- nvinfo : EIATTR_CUDA_API_VERSION
	.align		4
        /*0000*/ 	.byte	0x04, 0x37
        /*0002*/ 	.short	(.L_31 - .L_30)
.L_30:
        /*0004*/ 	.word	0x00000082


	//----- nvinfo : EIATTR_KPARAM_INFO
	.align		4
.L_31:
        /*0008*/ 	.byte	0x04, 0x17
        /*000a*/ 	.short	(.L_33 - .L_32)
.L_32:
        /*000c*/ 	.word	0x00000000
        /*0010*/ 	.short	0x0003
        /*0012*/ 	.short	0x0014
        /*0014*/ 	.byte	0x00, 0xf0, 0x11, 0x00


	//----- nvinfo : EIATTR_KPARAM_INFO
	.align		4
.L_33:
        /*0018*/ 	.byte	0x04, 0x17
        /*001a*/ 	.short	(.L_35 - .L_34)
.L_34:
        /*001c*/ 	.word	0x00000000
        /*0020*/ 	.short	0x0002
        /*0022*/ 	.short	0x0010
        /*0024*/ 	.byte	0x00, 0xf0, 0x11, 0x00


	//----- nvinfo : EIATTR_KPARAM_INFO
	.align		4
.L_35:
        /*0028*/ 	.byte	0x04, 0x17
        /*002a*/ 	.short	(.L_37 - .L_36)
.L_36:
        /*002c*/ 	.word	0x00000000
        /*0030*/ 	.short	0x0001
        /*0032*/ 	.short	0x0008
        /*0034*/ 	.byte	0x00, 0xf5, 0x21, 0x00


	//----- nvinfo : EIATTR_KPARAM_INFO
	.align		4
.L_37:
        /*0038*/ 	.byte	0x04, 0x17
        /*003a*/ 	.short	(.L_39 - .L_38)
.L_38:
        /*003c*/ 	.word	0x00000000
        /*0040*/ 	.short	0x0000
        /*0042*/ 	.short	0x0000
        /*0044*/ 	.byte	0x00, 0xf5, 0x21, 0x00


	//----- nvinfo : EIATTR_SPARSE_MMA_MASK
	.align		4
.L_39:
        /*0048*/ 	.byte	0x03, 0x50
        /*004a*/ 	.short	0x0000


	//----- nvinfo : EIATTR_MAXREG_COUNT
	.align		4
        /*004c*/ 	.byte	0x03, 0x1b
        /*004e*/ 	.short	0x00ff


	//----- nvinfo : EIATTR_MERCURY_ISA_VERSION
	.align		4
        /*0050*/ 	.byte	0x03, 0x5f
        /*0052*/ 	.short	0x0101


	//----- nvinfo : EIATTR_VRC_CTA_INIT_COUNT
	.align		4
        /*0054*/ 	.byte	0x02, 0x4a
	.zero		1
	.zero		1


	//----- nvinfo : EIATTR_EXIT_INSTR_OFFSETS
	.align		4
        /*0058*/ 	.byte	0x04, 0x1c
        /*005a*/ 	.short	(.L_41 - .L_40)


	//   ....[0]....
.L_40:
        /*005c*/ 	.word	0x00000050


	//   ....[1]....
        /*0060*/ 	.word	0x00000270


	//   ....[2]....
        /*0064*/ 	.word	0x00001150


	//----- nvinfo : EIATTR_CRS_STACK_SIZE
	.align		4
.L_41:
        /*0068*/ 	.byte	0x04, 0x1e
        /*006a*/ 	.short	(.L_43 - .L_42)
.L_42:
        /*006c*/ 	.word	0x00000000


	//----- nvinfo : EIATTR_CBANK_PARAM_SIZE
	.align		4
.L_43:
        /*0070*/ 	.byte	0x03, 0x19
        /*0072*/ 	.short	0x0018


	//----- nvinfo : EIATTR_PARAM_CBANK
	.align		4
        /*0074*/ 	.byte	0x04, 0x0a
        /*0076*/ 	.short	(.L_45 - .L_44)
	.align		4
.L_44:
        /*0078*/ 	.word	index@(.nv.constant0._Z20sort_edges_by_weightP4EdgeS0_ii)
        /*007c*/ 	.short	0x0380
        /*007e*/ 	.short	0x0018


	//----- nvinfo : EIATTR_SW_WAR
	.align		4
.L_45:
        /*0080*/ 	.byte	0x04, 0x36
        /*0082*/ 	.short	(.L_47 - .L_46)
.L_46:
        /*0084*/ 	.word	0x00000008
.L_47:


//--------------------- .nv.callgraph             --------------------------
	.section	.nv.callgraph,"",@"SHT_CUDA_CALLGRAPH"
	.align	4
	.sectionentsize	8
	.align		4
        /*0000*/ 	.word	0x00000000
	.align		4
        /*0004*/ 	.word	0xffffffff
	.align		4
        /*0008*/ 	.word	0x00000000
	.align		4
        /*000c*/ 	.word	0xfffffffe
	.align		4
        /*0010*/ 	.word	0x00000000
	.align		4
        /*0014*/ 	.word	0xfffffffd
	.align		4
        /*0018*/ 	.word	0x00000000
	.align		4
        /*001c*/ 	.word	0xfffffffc


//--------------------- .text._Z28sort_edges_lexicographicallyP4EdgeS0_ii --------------------------
	.section	.text._Z28sort_edges_lexicographicallyP4EdgeS0_ii,"ax",@progbits
	.align	128
        .global         _Z28sort_edges_lexicographicallyP4EdgeS0_ii
        .type           _Z28sort_edges_lexicographicallyP4EdgeS0_ii,@function
        .size           _Z28sort_edges_lexicographicallyP4EdgeS0_ii,(.L_x_51 - _Z28sort_edges_lexicographicallyP4EdgeS0_ii)
        .other          _Z28sort_edges_lexicographicallyP4EdgeS0_ii,@"STO_CUDA_ENTRY STV_DEFAULT"
_Z28sort_edges_lexicographicallyP4EdgeS0_ii:
.text._Z28sort_edges_lexicographicallyP4EdgeS0_ii:
[----:B------:R-:W-:Y:S01]  /*0000*/  LDC R1, c[0x0][0x37c] ;  /* 0x0000df00ff017b82 */ /* 0x000fe20000000800 */
[----:B------:R-:W0:Y:S07]  /*0010*/  S2R R0, SR_TID.X ;  /* 0x0000000000007919 */ /* 0x000e2e0000002100 */
[----:B------:R-:W0:Y:S02]  /*0020*/  LDC.64 R2, c[0x0][0x390] ;  /* 0x0000e400ff027b82 */ /* 0x000e240000000a00 */
[----:B0-----:R-:W-:-:S05]  /*0030*/  IMAD R11, R0, R3, RZ ;  /* 0x00000003000b7224 */ /* 0x001fca00078e02ff */
[----:B------:R-:W-:-:S13]  /*0040*/  ISETP.GE.AND P0, PT, R11, R2, PT ;  /* 0x000000020b00720c */ /* 0x000fda0003f06270 */
[----:B------:R-:W-:Y:S05]  /*0050*/  @P0 EXIT ;  /* 0x000000000000094d */ /* 0x000fea0003800000 */
[----:B------:R-:W0:Y:S01]  /*0060*/  LDCU UR4, c[0x0][0x360] ;  /* 0x00006c00ff0477ac */ /* 0x000e220008000800 */
[C---:B------:R-:W-:Y:S02]  /*0070*/  ISETP.GT.AND P0, PT, R3.reuse, 0x1, PT ;  /* 0x000000010300780c */ /* 0x040fe40003f04270 */
[C---:B------:R-:W-:Y:S01]  /*0080*/  LEA.HI R2, R3.reuse, R3, RZ, 0x1 ;  /* 0x0000000303027211 */ /* 0x040fe200078f08ff */
[----:B------:R-:W1:Y:S03]  /*0090*/  LDCU.64 UR6, c[0x0][0x358] ;  /* 0x00006b00ff0677ac */ /* 0x000e660008000a00 */
[----:B------:R-:W-:Y:S01]  /*00a0*/  SHF.R.S32.HI R12, RZ, 0x1, R2 ;  /* 0x00000001ff0c7819 */ /* 0x000fe20000011402 */
[----:B0-----:R-:W-:-:S06]  /*00b0*/  IMAD R0, R3, UR4, RZ ;  /* 0x0000000403007c24 */ /* 0x001fcc000f8e02ff */
[----:B------:R-:W-:Y:S05]  /*00c0*/  @P0 BRA `(.L_x_0) ;  /* 0x00000000006c0947 */ /* 0x000fea0003800000 */
.L_x_4:
[----:B0-----:R-:W0:Y:S01]  /*00d0*/  LDC R8, c[0x0][0x390] ;  /* 0x0000e400ff087b82 */ /* 0x001e220000000800 */
[----:B------:R-:W-:Y:S01]  /*00e0*/  IMAD.IADD R3, R12, 0x1, R11 ;  /* 0x000000010c037824 */ /* 0x000fe200078e020b */
[----:B------:R-:W-:Y:S04]  /*00f0*/  BSSY.RECONVERGENT B0, `(.L_x_1) ;  /* 0x0000014000007945 */ /* 0x000fe80003800200 */
[----:B0-----:R-:W-:-:S13]  /*0100*/  ISETP.GE.AND P0, PT, R3, R8, PT ;  /* 0x000000080300720c */ /* 0x001fda0003f06270 */
[----:B------:R-:W-:Y:S05]  /*0110*/  @P0 BRA `(.L_x_2) ;  /* 0x0000000000440947 */ /* 0x000fea0003800000 */
[----:B------:R-:W-:-:S04]  /*0120*/  VIADDMNMX R6, R3, R12, R8, PT ;  /* 0x0000000c03067246 */ /* 0x000fc80003800108 */
[----:B------:R-:W-:-:S13]  /*0130*/  ISETP.GE.AND P0, PT, R11, R6, PT ;  /* 0x000000060b00720c */ /* 0x000fda0003f06270 */
[----:B------:R-:W-:Y:S05]  /*0140*/  @P0 BRA `(.L_x_2) ;  /* 0x0000000000380947 */ /* 0x000fea0003800000 */
[----:B------:R-:W-:-:S07]  /*0150*/  IMAD.MOV.U32 R7, RZ, RZ, R11 ;  /* 0x000000ffff077224 */ /* 0x000fce00078e000b */
.L_x_3:
[----:B0-----:R-:W0:Y:S08]  /*0160*/  LDC.64 R4, c[0x0][0x388] ;  /* 0x0000e200ff047b82 */ /* 0x001e300000000a00 */
[----:B------:R-:W2:Y:S01]  /*0170*/  LDC.64 R2, c[0x0][0x380] ;  /* 0x0000e000ff027b82 */ /* 0x000ea20000000a00 */
[----:B0-----:R-:W-:-:S05]  /*0180*/  IMAD.WIDE R4, R7, 0xc, R4 ;  /* 0x0000000c07047825 */ /* 0x001fca00078e0204 */
[----:B-1----:R-:W3:Y:S04]  /*0190*/  LDG.E R9, desc[UR6][R4.64] ;  /* 0x0000000604097981 */ /* 0x002ee8000c1e1900 */
[----:B------:R-:W4:Y:S04]  /*01a0*/  LDG.E R13, desc[UR6][R4.64+0x4] ;  /* 0x00000406040d7981 */ /* 0x000f28000c1e1900 */
[----:B------:R-:W5:Y:S01]  /*01b0*/  LDG.E R15, desc[UR6][R4.64+0x8] ;  /* 0x00000806040f7981 */ /* 0x000f62000c1e1900 */
[C---:B--2---:R-:W-:Y:S01]  /*01c0*/  IMAD.WIDE R2, R7.reuse, 0xc, R2 ;  /* 0x0000000c07027825 */ /* 0x044fe200078e0202 */
[----:B------:R-:W-:-:S04]  /*01d0*/  IADD3 R7, PT, PT, R7, 0x1, RZ ;  /* 0x0000000107077810 */ /* 0x000fc80007ffe0ff */
[----:B------:R-:W-:Y:S01]  /*01e0*/  ISETP.GE.AND P0, PT, R7, R6, PT ;  /* 0x000000060700720c */ /* 0x000fe20003f06270 */
[----:B---3--:R0:W-:Y:S04]  /*01f0*/  STG.E desc[UR6][R2.64], R9 ;  /* 0x0000000902007986 */ /* 0x0081e8000c101906 */
[----:B----4-:R0:W-:Y:S04]  /*0200*/  STG.E desc[UR6][R2.64+0x4], R13 ;  /* 0x0000040d02007986 */ /* 0x0101e8000c101906 */
[----:B-----5:R0:W-:Y:S04]  /*0210*/  STG.E desc[UR6][R2.64+0x8], R15 ;  /* 0x0000080f02007986 */ /* 0x0201e8000c101906 */
[----:B------:R-:W-:Y:S05]  /*0220*/  @!P0 BRA `(.L_x_3) ;  /* 0xfffffffc00cc8947 */ /* 0x000fea000383ffff */
.L_x_2:
[----:B-1----:R-:W-:Y:S05]  /*0230*/  BSYNC.RECONVERGENT B0 ;  /* 0x0000000000007941 */ /* 0x002fea0003800200 */
.L_x_1:
[----:B------:R-:W-:-:S05]  /*0240*/  IMAD.IADD R11, R0, 0x1, R11 ;  /* 0x00000001000b7824 */ /* 0x000fca00078e020b */
[----:B------:R-:W-:-:S13]  /*0250*/  ISETP.GE.AND P0, PT, R11, R8, PT ;  /* 0x000000080b00720c */ /* 0x000fda0003f06270 */
[----:B------:R-:W-:Y:S05]  /*0260*/  @!P0 BRA `(.L_x_4) ;  /* 0xfffffffc00988947 */ /* 0x000fea000383ffff */
[----:B------:R-:W-:Y:S05]  /*0270*/  EXIT ;  /* 0x000000000000794d */ /* 0x000fea0003800000 */
.L_x_0:
[----:B------:R-:W0:Y:S01]  /*0280*/  LDCU.64 UR4, c[0x0][0x380] ;  /* 0x00007000ff0477ac */ /* 0x000e220008000a00 */
[----:B------:R-:W-:Y:S02]  /*0290*/  IMAD R10, R12, 0x2, R11 ;  /* 0x000000020c0a7824 */ /* 0x000fe400078e020b */
[----:B------:R-:W-:Y:S02]  /*02a0*/  HFMA2 R13, -RZ, RZ, 0, 0 ;  /* 0x00000000ff0d7431 */ /* 0x000fe400000001ff */
[----:B------:R-:W-:Y:S02]  /*02b0*/  IMAD.IADD R12, R10, 0x1, -R12 ;  /* 0x000000010a0c7824 */ /* 0x000fe400078e0a0c */
[----:B------:R-:W-:Y:S01]  /*02c0*/  IMAD.MOV.U32 R15, RZ, RZ, R10 ;  /* 0x000000ffff0f7224 */ /* 0x000fe200078e000a */
[----:B0-----:R-:W-:-:S04]  /*02d0*/  UIADD3 UR4, UP0, UPT, UR4, 0x18, URZ ;  /* 0x0000001804047890 */ /* 0x001fc8000ff1e0ff */
[----:B------:R-:W-:-:S12]  /*02e0*/  UIADD3.X UR5, UPT, UPT, URZ, UR5, URZ, UP0, !UPT ;  /* 0x00000005ff057290 */ /* 0x000fd800087fe4ff */
.L_x_20:
[----:B0-----:R-:W0:Y:S01]  /*02f0*/  LDC R17, c[0x0][0x390] ;  /* 0x0000e400ff117b82 */ /* 0x001e220000000800 */
[----:B------:R-:W-:Y:S01]  /*0300*/  IMAD R3, R0, R13, RZ ;  /* 0x0000000d00037224 */ /* 0x000fe200078e02ff */
[----:B------:R-:W-:Y:S04]  /*0310*/  BSSY.RECONVERGENT B0, `(.L_x_5) ;  /* 0x00000cc000007945 */ /* 0x000fe80003800200 */
[----:B------:R-:W-:-:S04]  /*0320*/  IADD3 R14, PT, PT, R12, R3, RZ ;  /* 0x000000030c0e7210 */ /* 0x000fc80007ffe0ff */
[----:B0-----:R-:W-:-:S13]  /*0330*/  ISETP.GE.AND P0, PT, R14, R17, PT ;  /* 0x000000110e00720c */ /* 0x001fda0003f06270 */
[----:B--2-4-:R-:W-:Y:S05]  /*0340*/  @P0 BRA `(.L_x_6) ;  /* 0x0000000c00200947 */ /* 0x014fea0003800000 */
[----:B------:R-:W-:Y:S01]  /*0350*/  BSSY.RECONVERGENT B1, `(.L_x_7) ;  /* 0x000001f000017945 */ /* 0x000fe20003800200 */
[----:B------:R-:W-:Y:S01]  /*0360*/  VIADDMNMX R16, R10, R3, R17, PT ;  /* 0x000000030a107246 */ /* 0x000fe20003800111 */
[----:B------:R-:W-:Y:S01]  /*0370*/  IMAD.MOV.U32 R19, RZ, RZ, R11 ;  /* 0x000000ffff137224 */ /* 0x000fe200078e000b */
[----:B------:R-:W-:Y:S01]  /*0380*/  VIMNMX R17, PT, PT, R15, R17, PT ;  /* 0x000000110f117248 */ /* 0x000fe20003fe0100 */
[----:B------:R-:W-:Y:S01]  /*0390*/  IMAD.MOV.U32 R21, RZ, RZ, R14 ;  /* 0x000000ffff157224 */ /* 0x000fe200078e000e */
[----:B------:R-:W-:-:S07]  /*03a0*/  MOV R25, R11 ;  /* 0x0000000b00197202 */ /* 0x000fce0000000f00 */
.L_x_8:
[----:B------:R-:W0:Y:S08]  /*03b0*/  LDC.64 R2, c[0x0][0x380] ;  /* 0x0000e000ff027b82 */ /* 0x000e300000000a00 */
[----:B------:R-:W2:Y:S01]  /*03c0*/  LDC.64 R4, c[0x0][0x388] ;  /* 0x0000e200ff047b82 */ /* 0x000ea20000000a00 */
[----:B0-----:R-:W-:-:S04]  /*03d0*/  IMAD.WIDE R8, R25, 0xc, R2 ;  /* 0x0000000c19087825 */ /* 0x001fc800078e0202 */
[----:B------:R-:W-:Y:S01]  /*03e0*/  IMAD.WIDE R22, R21, 0xc, R2 ;  /* 0x0000000c15167825 */ /* 0x000fe200078e0202 */
[----:B-1----:R-:W3:Y:S04]  /*03f0*/  LDG.E R26, desc[UR6][R8.64+0x8] ;  /* 0x00000806081a7981 */ /* 0x002ee8000c1e1900 */
[----:B------:R-:W3:Y:S02]  /*0400*/  LDG.E R28, desc[UR6][R22.64+0x8] ;  /* 0x00000806161c7981 */ /* 0x000ee4000c1e1900 */
[----:B---3--:R-:W-:-:S13]  /*0410*/  ISETP.GE.AND P0, PT, R26, R28, PT ;  /* 0x0000001c1a00720c */ /* 0x008fda0003f06270 */
[----:B------:R-:W3:Y:S04]  /*0420*/  @P0 LDG.E R27, desc[UR6][R22.64] ;  /* 0x00000006161b0981 */ /* 0x000ee8000c1e1900 */
[----:B------:R-:W4:Y:S01]  /*0430*/  @P0 LDG.E R29, desc[UR6][R22.64+0x4] ;  /* 0x00000406161d0981 */ /* 0x000f22000c1e1900 */
[----:B--2---:R-:W-:-:S05]  /*0440*/  IMAD.WIDE.U32 R6, R19, 0xc, R4 ;  /* 0x0000000c13067825 */ /* 0x004fca00078e0004 */
[----:B------:R0:W-:Y:S04]  /*0450*/  @P0 STG.E desc[UR6][R6.64+0x8], R28 ;  /* 0x0000081c06000986 */ /* 0x0001e8000c101906 */
[----:B---3--:R0:W-:Y:S04]  /*0460*/  @P0 STG.E desc[UR6][R6.64], R27 ;  /* 0x0000001b06000986 */ /* 0x0081e8000c101906 */
[----:B----4-:R0:W-:Y:S04]  /*0470*/  @P0 STG.E desc[UR6][R6.64+0x4], R29 ;  /* 0x0000041d06000986 */ /* 0x0101e8000c101906 */
[----:B------:R-:W2:Y:S04]  /*0480*/  @!P0 LDG.E R20, desc[UR6][R8.64] ;  /* 0x0000000608148981 */ /* 0x000ea8000c1e1900 */
[----:B------:R-:W3:Y:S01]  /*0490*/  @!P0 LDG.E R24, desc[UR6][R8.64+0x4] ;  /* 0x0000040608188981 */ /* 0x000ee2000c1e1900 */
[----:B------:R-:W-:Y:S01]  /*04a0*/  @P0 VIADD R21, R21, 0x1 ;  /* 0x0000000115150836 */ /* 0x000fe20000000000 */
[----:B------:R-:W-:Y:S01]  /*04b0*/  MOV R18, R19 ;  /* 0x0000001300127202 */ /* 0x000fe20000000f00 */
[----:B------:R-:W-:Y:S01]  /*04c0*/  @!P0 VIADD R25, R25, 0x1 ;  /* 0x0000000119198836 */ /* 0x000fe20000000000 */
[----:B------:R0:W-:Y:S01]  /*04d0*/  @!P0 STG.E desc[UR6][R6.64+0x8], R26 ;  /* 0x0000081a06008986 */ /* 0x0001e2000c101906 */
[----:B------:R-:W-:-:S03]  /*04e0*/  VIADD R19, R19, 0x1 ;  /* 0x0000000113137836 */ /* 0x000fc60000000000 */
[----:B------:R-:W-:Y:S01]  /*04f0*/  ISETP.LT.AND P1, PT, R25, R14, PT ;  /* 0x0000000e1900720c */ /* 0x000fe20003f21270 */
[----:B--2---:R0:W-:Y:S04]  /*0500*/  @!P0 STG.E desc[UR6][R6.64], R20 ;  /* 0x0000001406008986 */ /* 0x0041e8000c101906 */
[----:B---3--:R0:W-:Y:S01]  /*0510*/  @!P0 STG.E desc[UR6][R6.64+0x4], R24 ;  /* 0x0000041806008986 */ /* 0x0081e2000c101906 */
[----:B------:R-:W-:-:S13]  /*0520*/  ISETP.GE.AND P0, PT, R21, R16, PT ;  /* 0x000000101500720c */ /* 0x000fda0003f06270 */
[----:B0-----:R-:W-:Y:S05]  /*0530*/  @!P0 BRA P1, `(.L_x_8) ;  /* 0xfffffffc009c8947 */ /* 0x001fea000083ffff */
[----:B------:R-:W-:Y:S05]  /*0540*/  BSYNC.RECONVERGENT B1 ;  /* 0x0000000000017941 */ /* 0x000fea0003800200 */
.L_x_7:
[----:B------:R-:W-:Y:S01]  /*0550*/  ISETP.GE.AND P0, PT, R25, R14, PT ;  /* 0x0000000e1900720c */ /* 0x000fe20003f06270 */
[----:B------:R-:W-:-:S12]  /*0560*/  BSSY.RECONVERGENT B1, `(.L_x_9) ;  /* 0x000004e000017945 */ /* 0x000fd80003800200 */
[----:B------:R-:W-:Y:S05]  /*0570*/  @P0 BRA `(.L_x_10) ;  /* 0x0000000400300947 */ /* 0x000fea0003800000 */
[----:B------:R-:W-:Y:S01]  /*0580*/  IMAD.IADD R8, R14, 0x1, -R25 ;  /* 0x000000010e087824 */ /* 0x000fe200078e0a19 */
[----:B------:R-:W-:Y:S01]  /*0590*/  BSSY.RECONVERGENT B2, `(.L_x_11) ;  /* 0x0000021000027945 */ /* 0x000fe20003800200 */
[----:B------:R-:W-:-:S03]  /*05a0*/  MOV R23, R25 ;  /* 0x0000001900177202 */ /* 0x000fc60000000f00 */
[----:B------:R-:W-:-:S13]  /*05b0*/  LOP3.LUT P0, R22, R8, 0x3, RZ, 0xc0, !PT ;  /* 0x0000000308167812 */ /* 0x000fda000780c0ff */
[----:B------:R-:W-:Y:S05]  /*05c0*/  @!P0 BRA `(.L_x_12) ;  /* 0x0000000000748947 */ /* 0x000fea0003800000 */
[----:B------:R-:W-:-:S05]  /*05d0*/  IMAD.WIDE R8, R25, 0xc, R2 ;  /* 0x0000000c19087825 */ /* 0x000fca00078e0202 */
[----:B------:R-:W2:Y:S04]  /*05e0*/  LDG.E R27, desc[UR6][R8.64] ;  /* 0x00000006081b7981 */ /* 0x000ea8000c1e1900 */
[----:B------:R-:W3:Y:S04]  /*05f0*/  LDG.E R29, desc[UR6][R8.64+0x4] ;  /* 0x00000406081d7981 */ /* 0x000ee8000c1e1900 */
[----:B------:R-:W4:Y:S01]  /*0600*/  LDG.E R20, desc[UR6][R8.64+0x8] ;  /* 0x0000080608147981 */ /* 0x000f22000c1e1900 */
[----:B------:R-:W-:Y:S01]  /*0610*/  ISETP.NE.AND P0, PT, R22, 0x1, PT ;  /* 0x000000011600780c */ /* 0x000fe20003f05270 */
[----:B------:R-:W-:-:S02]  /*0620*/  VIADD R23, R25, 0x1 ;  /* 0x0000000119177836 */ /* 0x000fc40000000000 */
[----:B------:R-:W-:Y:S01]  /*0630*/  VIADD R19, R18, 0x2 ;  /* 0x0000000212137836 */ /* 0x000fe20000000000 */
[----:B--2---:R0:W-:Y:S04]  /*0640*/  STG.E desc[UR6][R6.64+0xc], R27 ;  /* 0x00000c1b06007986 */ /* 0x0041e8000c101906 */
[----:B---3--:R0:W-:Y:S04]  /*0650*/  STG.E desc[UR6][R6.64+0x10], R29 ;  /* 0x0000101d06007986 */ /* 0x0081e8000c101906 */
[----:B----4-:R0:W-:Y:S01]  /*0660*/  STG.E desc[UR6][R6.64+0x14], R20 ;  /* 0x0000141406007986 */ /* 0x0101e2000c101906 */
[----:B------:R-:W-:Y:S05]  /*0670*/  @!P0 BRA `(.L_x_12) ;  /* 0x0000000000488947 */ /* 0x000fea0003800000 */
[----:B0-----:R-:W2:Y:S04]  /*0680*/  LDG.E R27, desc[UR6][R8.64+0xc] ;  /* 0x00000c06081b7981 */ /* 0x001ea8000c1e1900 */
[----:B------:R-:W3:Y:S04]  /*0690*/  LDG.E R29, desc[UR6][R8.64+0x10] ;  /* 0x00001006081d7981 */ /* 0x000ee8000c1e1900 */
[----:B------:R-:W4:Y:S01]  /*06a0*/  LDG.E R20, desc[UR6][R8.64+0x14] ;  /* 0x0000140608147981 */ /* 0x000f22000c1e1900 */
[----:B------:R-:W-:Y:S01]  /*06b0*/  ISETP.NE.AND P0, PT, R22, 0x2, PT ;  /* 0x000000021600780c */ /* 0x000fe20003f05270 */
[----:B------:R-:W-:Y:S01]  /*06c0*/  VIADD R19, R18, 0x3 ;  /* 0x0000000312137836 */ /* 0x000fe20000000000 */
[----:B------:R-:W-:Y:S01]  /*06d0*/  IADD3 R23, PT, PT, R25, 0x2, RZ ;  /* 0x0000000219177810 */ /* 0x000fe20007ffe0ff */
[----:B--2---:R1:W-:Y:S04]  /*06e0*/  STG.E desc[UR6][R6.64+0x18], R27 ;  /* 0x0000181b06007986 */ /* 0x0043e8000c101906 */
[----:B---3--:R1:W-:Y:S04]  /*06f0*/  STG.E desc[UR6][R6.64+0x1c], R29 ;  /* 0x00001c1d06007986 */ /* 0x0083e8000c101906 */
[----:B----4-:R1:W-:Y:S02]  /*0700*/  STG.E desc[UR6][R6.64+0x20], R20 ;  /* 0x0000201406007986 */ /* 0x0103e4000c101906 */
[----:B------:R-:W-:Y:S05]  /*0710*/  @!P0 BRA `(.L_x_12) ;  /* 0x0000000000208947 */ /* 0x000fea0003800000 */
[----:B-1----:R-:W2:Y:S04]  /*0720*/  LDG.E R27, desc[UR6][R8.64+0x18] ;  /* 0x00001806081b7981 */ /* 0x002ea8000c1e1900 */
[----:B------:R-:W3:Y:S04]  /*0730*/  LDG.E R29, desc[UR6][R8.64+0x1c] ;  /* 0x00001c06081d7981 */ /* 0x000ee8000c1e1900 */
[----:B------:R-:W4:Y:S01]  /*0740*/  LDG.E R20, desc[UR6][R8.64+0x20] ;  /* 0x0000200608147981 */ /* 0x000f22000c1e1900 */
[----:B------:R-:W-:Y:S01]  /*0750*/  VIADD R19, R18, 0x4 ;  /* 0x0000000412137836 */ /* 0x000fe20000000000 */
[----:B------:R-:W-:-:S02]  /*0760*/  IADD3 R23, PT, PT, R25, 0x3, RZ ;  /* 0x0000000319177810 */ /* 0x000fc40007ffe0ff */
[----:B--2---:R2:W-:Y:S04]  /*0770*/  STG.E desc[UR6][R6.64+0x24], R27 ;  /* 0x0000241b06007986 */ /* 0x0045e8000c101906 */
[----:B---3--:R2:W-:Y:S04]  /*0780*/  STG.E desc[UR6][R6.64+0x28], R29 ;  /* 0x0000281d06007986 */ /* 0x0085e8000c101906 */
[----:B----4-:R2:W-:Y:S02]  /*0790*/  STG.E desc[UR6][R6.64+0x2c], R20 ;  /* 0x00002c1406007986 */ /* 0x0105e4000c101906 */
.L_x_12:
[----:B------:R-:W-:Y:S05]  /*07a0*/  BSYNC.RECONVERGENT B2 ;  /* 0x0000000000027941 */ /* 0x000fea0003800200 */
.L_x_11:
[----:B012---:R-:W-:-:S05]  /*07b0*/  IMAD.IADD R6, R25, 0x1, -R14 ;  /* 0x0000000119067824 */ /* 0x007fca00078e0a0e */
[----:B------:R-:W-:-:S13]  /*07c0*/  ISETP.GT.U32.AND P0, PT, R6, -0x4, PT ;  /* 0xfffffffc0600780c */ /* 0x000fda0003f04070 */
[----:B------:R-:W-:Y:S05]  /*07d0*/  @P0 BRA `(.L_x_10) ;  /* 0x0000000000980947 */ /* 0x000fea0003800000 */
[----:B------:R-:W-:-:S03]  /*07e0*/  IMAD.WIDE.U32 R6, R19, 0xc, R4 ;  /* 0x0000000c13067825 */ /* 0x000fc600078e0004 */
[----:B------:R-:W-:-:S05]  /*07f0*/  IADD3 R20, P0, PT, R6, 0x18, RZ ;  /* 0x0000001806147810 */ /* 0x000fca0007f1e0ff */
[----:B------:R-:W-:-:S08]  /*0800*/  IMAD.X R22, RZ, RZ, R7, P0 ;  /* 0x000000ffff167224 */ /* 0x000fd000000e0607 */
.L_x_13:
[----:B------:R-:W-:Y:S01]  /*0810*/  MOV R6, UR4 ;  /* 0x0000000400067c02 */ /* 0x000fe20008000f00 */
[----:B------:R-:W-:-:S04]  /*0820*/  IMAD.U32 R7, RZ, RZ, UR5 ;  /* 0x00000005ff077e24 */ /* 0x000fc8000f8e00ff */
[----:B------:R-:W-:-:S05]  /*0830*/  IMAD.WIDE R6, R23, 0xc, R6 ;  /* 0x0000000c17067825 */ /* 0x000fca00078e0206 */
[----:B0-----:R-:W2:Y:S04]  /*0840*/  LDG.E R25, desc[UR6][R6.64+-0x18] ;  /* 0xffffe80606197981 */ /* 0x001ea8000c1e1900 */
[----:B------:R-:W3:Y:S04]  /*0850*/  LDG.E R27, desc[UR6][R6.64+-0x14] ;  /* 0xffffec06061b7981 */ /* 0x000ee8000c1e1900 */
[----:B------:R-:W4:Y:S01]  /*0860*/  LDG.E R29, desc[UR6][R6.64+-0x10] ;  /* 0xfffff006061d7981 */ /* 0x000f22000c1e1900 */
[----:B------:R-:W-:Y:S01]  /*0870*/  IMAD.MOV.U32 R8, RZ, RZ, R20 ;  /* 0x000000ffff087224 */ /* 0x000fe200078e0014 */
[----:B------:R-:W-:-:S05]  /*0880*/  MOV R9, R22 ;  /* 0x0000001600097202 */ /* 0x000fca0000000f00 */
[----:B--2---:R0:W-:Y:S04]  /*0890*/  STG.E desc[UR6][R8.64+-0x18], R25 ;  /* 0xffffe81908007986 */ /* 0x0041e8000c101906 */
[----:B---3--:R1:W-:Y:S04]  /*08a0*/  STG.E desc[UR6][R8.64+-0x14], R27 ;  /* 0xffffec1b08007986 */ /* 0x0083e8000c101906 */
[----:B----4-:R2:W-:Y:S04]  /*08b0*/  STG.E desc[UR6][R8.64+-0x10], R29 ;  /* 0xfffff01d08007986 */ /* 0x0105e8000c101906 */
[----:B------:R-:W3:Y:S04]  /*08c0*/  LDG.E R18, desc[UR6][R6.64+-0xc] ;  /* 0xfffff40606127981 */ /* 0x000ee8000c1e1900 */
[----:B------:R-:W4:Y:S04]  /*08d0*/  LDG.E R20, desc[UR6][R6.64+-0x8] ;  /* 0xfffff80606147981 */ /* 0x000f28000c1e1900 */
[----:B------:R-:W5:Y:S04]  /*08e0*/  LDG.E R22, desc[UR6][R6.64+-0x4] ;  /* 0xfffffc0606167981 */ /* 0x000f68000c1e1900 */
[----:B---3--:R3:W-:Y:S04]  /*08f0*/  STG.E desc[UR6][R8.64+-0xc], R18 ;  /* 0xfffff41208007986 */ /* 0x0087e8000c101906 */
[----:B----4-:R4:W-:Y:S04]  /*0900*/  STG.E desc[UR6][R8.64+-0x8], R20 ;  /* 0xfffff81408007986 */ /* 0x0109e8000c101906 */
[----:B-----5:R5:W-:Y:S04]  /*0910*/  STG.E desc[UR6][R8.64+-0x4], R22 ;  /* 0xfffffc1608007986 */ /* 0x020be8000c101906 */
[----:B------:R-:W2:Y:S04]  /*0920*/  LDG.E R24, desc[UR6][R6.64] ;  /* 0x0000000606187981 */ /* 0x000ea8000c1e1900 */
[----:B------:R-:W3:Y:S04]  /*0930*/  LDG.E R26, desc[UR6][R6.64+0x4] ;  /* 0x00000406061a7981 */ /* 0x000ee8000c1e1900 */
[----:B0-----:R-:W4:Y:S04]  /*0940*/  LDG.E R25, desc[UR6][R6.64+0x8] ;  /* 0x0000080606197981 */ /* 0x001f28000c1e1900 */
[----:B--2---:R0:W-:Y:S04]  /*0950*/  STG.E desc[UR6][R8.64], R24 ;  /* 0x0000001808007986 */ /* 0x0041e8000c101906 */
[----:B---3--:R0:W-:Y:S04]  /*0960*/  STG.E desc[UR6][R8.64+0x4], R26 ;  /* 0x0000041a08007986 */ /* 0x0081e8000c101906 */
[----:B----4-:R0:W-:Y:S04]  /*0970*/  STG.E desc[UR6][R8.64+0x8], R25 ;  /* 0x0000081908007986 */ /* 0x0101e8000c101906 */
[----:B-1----:R-:W2:Y:S04]  /*0980*/  LDG.E R27, desc[UR6][R6.64+0xc] ;  /* 0x00000c06061b7981 */ /* 0x002ea8000c1e1900 */
[----:B------:R-:W3:Y:S04]  /*0990*/  LDG.E R29, desc[UR6][R6.64+0x10] ;  /* 0x00001006061d7981 */ /* 0x000ee8000c1e1900 */
[----:B------:R-:W4:Y:S01]  /*09a0*/  LDG.E R18, desc[UR6][R6.64+0x14] ;  /* 0x0000140606127981 */ /* 0x000f22000c1e1900 */
[----:B------:R-:W-:Y:S01]  /*09b0*/  VIADD R23, R23, 0x4 ;  /* 0x0000000417177836 */ /* 0x000fe20000000000 */
[----:B------:R-:W-:-:S02]  /*09c0*/  IADD3 R20, P1, PT, R8, 0x30, RZ ;  /* 0x0000003008147810 */ /* 0x000fc40007f3e0ff */
[----:B------:R-:W-:Y:S02]  /*09d0*/  IADD3 R19, PT, PT, R19, 0x4, RZ ;  /* 0x0000000413137810 */ /* 0x000fe40007ffe0ff */
[----:B------:R-:W-:Y:S01]  /*09e0*/  ISETP.GE.AND P0, PT, R23, R14, PT ;  /* 0x0000000e1700720c */ /* 0x000fe20003f06270 */
[----:B-----5:R-:W-:Y:S01]  /*09f0*/  IMAD.X R22, RZ, RZ, R9, P1 ;  /* 0x000000ffff167224 */ /* 0x020fe200008e0609 */
[----:B--2---:R0:W-:Y:S04]  /*0a00*/  STG.E desc[UR6][R8.64+0xc], R27 ;  /* 0x00000c1b08007986 */ /* 0x0041e8000c101906 */
[----:B---3--:R0:W-:Y:S04]  /*0a10*/  STG.E desc[UR6][R8.64+0x10], R29 ;  /* 0x0000101d08007986 */ /* 0x0081e8000c101906 */
[----:B----4-:R0:W-:Y:S03]  /*0a20*/  STG.E desc[UR6][R8.64+0x14], R18 ;  /* 0x0000141208007986 */ /* 0x0101e6000c101906 */
[----:B------:R-:W-:Y:S05]  /*0a30*/  @!P0 BRA `(.L_x_13) ;  /* 0xfffffffc00748947 */ /* 0x000fea000383ffff */
.L_x_10:
[----:B------:R-:W-:Y:S05]  /*0a40*/  BSYNC.RECONVERGENT B1 ;  /* 0x0000000000017941 */ /* 0x000fea0003800200 */
.L_x_9:
[----:B------:R-:W-:Y:S01]  /*0a50*/  ISETP.GE.AND P0, PT, R21, R16, PT ;  /* 0x000000101500720c */ /* 0x000fe20003f06270 */
[----:B------:R-:W-:-:S12]  /*0a60*/  BSSY.RECONVERGENT B1, `(.L_x_14) ;  /* 0x0000048000017945 */ /* 0x000fd80003800200 */
[----:B------:R-:W-:Y:S05]  /*0a70*/  @P0 BRA `(.L_x_15) ;  /* 0x0000000400180947 */ /* 0x000fea0003800000 */
[----:B------:R-:W-:Y:S01]  /*0a80*/  IMAD.IADD R6, R17, 0x1, -R21 ;  /* 0x0000000111067824 */ /* 0x000fe200078e0a15 */
[----:B------:R-:W-:Y:S01]  /*0a90*/  BSSY.RECONVERGENT B2, `(.L_x_16) ;  /* 0x0000023000027945 */ /* 0x000fe20003800200 */
[----:B------:R-:W-:Y:S01]  /*0aa0*/  IMAD.MOV.U32 R23, RZ, RZ, R19 ;  /* 0x000000ffff177224 */ /* 0x000fe200078e0013 */
[----:B------:R-:W-:Y:S02]  /*0ab0*/  MOV R14, R21 ;  /* 0x00000015000e7202 */ /* 0x000fe40000000f00 */
[----:B0-----:R-:W-:-:S13]  /*0ac0*/  LOP3.LUT P0, R18, R6, 0x3, RZ, 0xc0, !PT ;  /* 0x0000000306127812 */ /* 0x001fda000780c0ff */
[----:B------:R-:W-:Y:S05]  /*0ad0*/  @!P0 BRA `(.L_x_17) ;  /* 0x0000000000788947 */ /* 0x000fea0003800000 */
[----:B------:R-:W-:-:S05]  /*0ae0*/  IMAD.WIDE R6, R21, 0xc, R2 ;  /* 0x0000000c15067825 */ /* 0x000fca00078e0202 */
[----:B------:R-:W2:Y:S04]  /*0af0*/  LDG.E R25, desc[UR6][R6.64] ;  /* 0x0000000606197981 */ /* 0x000ea8000c1e1900 */
[----:B------:R-:W3:Y:S04]  /*0b00*/  LDG.E R27, desc[UR6][R6.64+0x4] ;  /* 0x00000406061b7981 */ /* 0x000ee8000c1e1900 */
[----:B------:R-:W4:Y:S01]  /*0b10*/  LDG.E R29, desc[UR6][R6.64+0x8] ;  /* 0x00000806061d7981 */ /* 0x000f22000c1e1900 */
[----:B------:R-:W-:Y:S01]  /*0b20*/  IMAD.WIDE R8, R19, 0xc, R4 ;  /* 0x0000000c13087825 */ /* 0x000fe200078e0204 */
[----:B------:R-:W-:-:S02]  /*0b30*/  ISETP.NE.AND P0, PT, R18, 0x1, PT ;  /* 0x000000011200780c */ /* 0x000fc40003f05270 */
[----:B------:R-:W-:Y:S01]  /*0b40*/  IADD3 R23, PT, PT, R19, 0x1, RZ ;  /* 0x0000000113177810 */ /* 0x000fe20007ffe0ff */
        /* <DEDUP_REMOVED lines=23> */
.L_x_17:
[----:B------:R-:W-:Y:S05]  /*0cc0*/  BSYNC.RECONVERGENT B2 ;  /* 0x0000000000027941 */ /* 0x000fea0003800200 */
.L_x_16:
[----:B------:R-:W-:-:S05]  /*0cd0*/  IMAD.IADD R6, R21, 0x1, -R17 ;  /* 0x0000000115067824 */ /* 0x000fca00078e0a11 */
[----:B------:R-:W-:-:S13]  /*0ce0*/  ISETP.GT.U32.AND P0, PT, R6, -0x4, PT ;  /* 0xfffffffc0600780c */ /* 0x000fda0003f04070 */
[----:B------:R-:W-:Y:S05]  /*0cf0*/  @P0 BRA `(.L_x_15) ;  /* 0x0000000000780947 */ /* 0x000fea0003800000 */
.L_x_18:
[----:B------:R-:W-:-:S05]  /*0d00*/  IMAD.WIDE R6, R14, 0xc, R2 ;  /* 0x0000000c0e067825 */ /* 0x000fca00078e0202 */
[----:B----4-:R-:W3:Y:S04]  /*0d10*/  LDG.E R19, desc[UR6][R6.64] ;  /* 0x0000000606137981 */ /* 0x010ee8000c1e1900 */
[----:B------:R-:W4:Y:S04]  /*0d20*/  LDG.E R21, desc[UR6][R6.64+0x4] ;  /* 0x0000040606157981 */ /* 0x000f28000c1e1900 */
[----:B012---:R-:W2:Y:S01]  /*0d30*/  LDG.E R25, desc[UR6][R6.64+0x8] ;  /* 0x0000080606197981 */ /* 0x007ea2000c1e1900 */
[----:B------:R-:W-:-:S05]  /*0d40*/  IMAD.WIDE R8, R23, 0xc, R4 ;  /* 0x0000000c17087825 */ /* 0x000fca00078e0204 */
[----:B---3--:R0:W-:Y:S04]  /*0d50*/  STG.E desc[UR6][R8.64], R19 ;  /* 0x0000001308007986 */ /* 0x0081e8000c101906 */
[----:B----4-:R1:W-:Y:S04]  /*0d60*/  STG.E desc[UR6][R8.64+0x4], R21 ;  /* 0x0000041508007986 */ /* 0x0103e8000c101906 */
[----:B--2---:R2:W-:Y:S04]  /*0d70*/  STG.E desc[UR6][R8.64+0x8], R25 ;  /* 0x0000081908007986 */ /* 0x0045e8000c101906 */
[----:B------:R-:W3:Y:S04]  /*0d80*/  LDG.E R27, desc[UR6][R6.64+0xc] ;  /* 0x00000c06061b7981 */ /* 0x000ee8000c1e1900 */
[----:B------:R-:W4:Y:S04]  /*0d90*/  LDG.E R29, desc[UR6][R6.64+0x10] ;  /* 0x00001006061d7981 */ /* 0x000f28000c1e1900 */
[----:B------:R-:W5:Y:S04]  /*0da0*/  LDG.E R18, desc[UR6][R6.64+0x14] ;  /* 0x0000140606127981 */ /* 0x000f68000c1e1900 */
[----:B---3--:R3:W-:Y:S04]  /*0db0*/  STG.E desc[UR6][R8.64+0xc], R27 ;  /* 0x00000c1b08007986 */ /* 0x0087e8000c101906 */
[----:B----4-:R4:W-:Y:S04]  /*0dc0*/  STG.E desc[UR6][R8.64+0x10], R29 ;  /* 0x0000101d08007986 */ /* 0x0109e8000c101906 */
[----:B-----5:R4:W-:Y:S04]  /*0dd0*/  STG.E desc[UR6][R8.64+0x14], R18 ;  /* 0x0000141208007986 */ /* 0x0209e8000c101906 */
[----:B------:R-:W5:Y:S04]  /*0de0*/  LDG.E R20, desc[UR6][R6.64+0x18] ;  /* 0x0000180606147981 */ /* 0x000f68000c1e1900 */
[----:B------:R-:W2:Y:S04]  /*0df0*/  LDG.E R22, desc[UR6][R6.64+0x1c] ;  /* 0x00001c0606167981 */ /* 0x000ea8000c1e1900 */
[----:B0-----:R-:W3:Y:S04]  /*0e00*/  LDG.E R19, desc[UR6][R6.64+0x20] ;  /* 0x0000200606137981 */ /* 0x001ee8000c1e1900 */
[----:B-----5:R4:W-:Y:S04]  /*0e10*/  STG.E desc[UR6][R8.64+0x18], R20 ;  /* 0x0000181408007986 */ /* 0x0209e8000c101906 */
[----:B--2---:R4:W-:Y:S04]  /*0e20*/  STG.E desc[UR6][R8.64+0x1c], R22 ;  /* 0x00001c1608007986 */ /* 0x0049e8000c101906 */
[----:B---3--:R4:W-:Y:S04]  /*0e30*/  STG.E desc[UR6][R8.64+0x20], R19 ;  /* 0x0000201308007986 */ /* 0x0089e8000c101906 */
[----:B-1----:R-:W2:Y:S04]  /*0e40*/  LDG.E R21, desc[UR6][R6.64+0x24] ;  /* 0x0000240606157981 */ /* 0x002ea8000c1e1900 */
[----:B------:R-:W3:Y:S04]  /*0e50*/  LDG.E R25, desc[UR6][R6.64+0x28] ;  /* 0x0000280606197981 */ /* 0x000ee8000c1e1900 */
[----:B------:R-:W5:Y:S01]  /*0e60*/  LDG.E R27, desc[UR6][R6.64+0x2c] ;  /* 0x00002c06061b7981 */ /* 0x000f62000c1e1900 */
[----:B------:R-:W-:Y:S01]  /*0e70*/  IADD3 R14, PT, PT, R14, 0x4, RZ ;  /* 0x000000040e0e7810 */ /* 0x000fe20007ffe0ff */
[----:B------:R-:W-:-:S03]  /*0e80*/  VIADD R23, R23, 0x4 ;  /* 0x0000000417177836 */ /* 0x000fc60000000000 */
[----:B------:R-:W-:Y:S01]  /*0e90*/  ISETP.NE.AND P0, PT, R14, R17, PT ;  /* 0x000000110e00720c */ /* 0x000fe20003f05270 */
[----:B--2---:R4:W-:Y:S04]  /*0ea0*/  STG.E desc[UR6][R8.64+0x24], R21 ;  /* 0x0000241508007986 */ /* 0x0049e8000c101906 */
[----:B---3--:R4:W-:Y:S04]  /*0eb0*/  STG.E desc[UR6][R8.64+0x28], R25 ;  /* 0x0000281908007986 */ /* 0x0089e8000c101906 */
[----:B-----5:R4:W-:Y:S04]  /*0ec0*/  STG.E desc[UR6][R8.64+0x2c], R27 ;  /* 0x00002c1b08007986 */ /* 0x0209e8000c101906 */
[----:B------:R-:W-:Y:S05]  /*0ed0*/  @P0 BRA `(.L_x_18) ;  /* 0xfffffffc00880947 */ /* 0x000fea000383ffff */
.L_x_15:
[----:B------:R-:W-:Y:S05]  /*0ee0*/  BSYNC.RECONVERGENT B1 ;  /* 0x0000000000017941 */ /* 0x000fea0003800200 */
.L_x_14:
[----:B------:R-:W-:-:S13]  /*0ef0*/  ISETP.GE.AND P0, PT, R11, R16, PT ;  /* 0x000000100b00720c */ /* 0x000fda0003f06270 */
[----:B------:R-:W-:Y:S05]  /*0f00*/  @P0 BRA `(.L_x_6) ;  /* 0x0000000000300947 */ /* 0x000fea0003800000 */
[----:B------:R-:W-:-:S07]  /*0f10*/  MOV R17, R11 ;  /* 0x0000000b00117202 */ /* 0x000fce0000000f00 */
.L_x_19:
[----:B012-4-:R-:W-:-:S05]  /*0f20*/  IMAD.WIDE.U32 R8, R17, 0xc, R4 ;  /* 0x0000000c11087825 */ /* 0x017fca00078e0004 */
[----:B------:R-:W2:Y:S04]  /*0f30*/  LDG.E R19, desc[UR6][R8.64] ;  /* 0x0000000608137981 */ /* 0x000ea8000c1e1900 */
[----:B------:R-:W3:Y:S04]  /*0f40*/  LDG.E R21, desc[UR6][R8.64+0x4] ;  /* 0x0000040608157981 */ /* 0x000ee8000c1e1900 */
[----:B------:R-:W4:Y:S01]  /*0f50*/  LDG.E R23, desc[UR6][R8.64+0x8] ;  /* 0x0000080608177981 */ /* 0x000f22000c1e1900 */
[----:B------:R-:W-:-:S04]  /*0f60*/  IMAD.WIDE.U32 R6, R17, 0xc, R2 ;  /* 0x0000000c11067825 */ /* 0x000fc800078e0002 */
[----:B------:R-:W-:-:S05]  /*0f70*/  VIADD R17, R17, 0x1 ;  /* 0x0000000111117836 */ /* 0x000fca0000000000 */
[----:B------:R-:W-:Y:S01]  /*0f80*/  ISETP.GE.AND P0, PT, R17, R16, PT ;  /* 0x000000101100720c */ /* 0x000fe20003f06270 */
[----:B--2---:R0:W-:Y:S04]  /*0f90*/  STG.E desc[UR6][R6.64], R19 ;  /* 0x0000001306007986 */ /* 0x0041e8000c101906 */
[----:B---3--:R0:W-:Y:S04]  /*0fa0*/  STG.E desc[UR6][R6.64+0x4], R21 ;  /* 0x0000041506007986 */ /* 0x0081e8000c101906 */
[----:B----4-:R0:W-:Y:S04]  /*0fb0*/  STG.E desc[UR6][R6.64+0x8], R23 ;  /* 0x0000081706007986 */ /* 0x0101e8000c101906 */
[----:B------:R-:W-:Y:S05]  /*0fc0*/  @!P0 BRA `(.L_x_19) ;  /* 0xfffffffc00d48947 */ /* 0x000fea000383ffff */
.L_x_6:
[----:B-1----:R-:W-:Y:S05]  /*0fd0*/  BSYNC.RECONVERGENT B0 ;  /* 0x0000000000007941 */ /* 0x002fea0003800200 */
.L_x_5:
[----:B------:R-:W1:Y:S01]  /*0fe0*/  LDCU UR8, c[0x0][0x390] ;  /* 0x00007200ff0877ac */ /* 0x000e620008000800 */
[C---:B------:R-:W-:Y:S01]  /*0ff0*/  IADD3 R11, PT, PT, R0.reuse, R11, RZ ;  /* 0x0000000b000b7210 */ /* 0x040fe20007ffe0ff */
[----:B------:R-:W-:Y:S01]  /*1000*/  IMAD.IADD R15, R0, 0x1, R15 ;  /* 0x00000001000f7824 */ /* 0x000fe200078e020f */
[----:B------:R-:W-:Y:S02]  /*1010*/  IADD3 R13, PT, PT, R13, 0x1, RZ ;  /* 0x000000010d0d7810 */ /* 0x000fe40007ffe0ff */
[----:B-1----:R-:W-:-:S13]  /*1020*/  ISETP.GE.AND P0, PT, R11, UR8, PT ;  /* 0x000000080b007c0c */ /* 0x002fda000bf06270 */
[----:B------:R-:W-:Y:S05]  /*1030*/  @!P0 BRA `(.L_x_20) ;  /* 0xfffffff000ac8947 */ /* 0x000fea000383ffff */
[----:B------:R-:W-:Y:S05]  /*1040*/  EXIT ;  /* 0x000000000000794d */ /* 0x000fea0003800000 */
.L_x_21:
[----:B------:R-:W-:-:S00]  /*1050*/  BRA `(.L_x_21) ;  /* 0xfffffffc00fc7947 */ /* 0x000fc0000383ffff */
[----:B------:R-:W-:-:S00]  /*1060*/  NOP ;  /* 0x0000000000007918 */ /* 0x000fc00000000000 */
        /* <DEDUP_REMOVED lines=9> */
.L_x_51:


//--------------------- .text._Z20sort_edges_by_weightP4EdgeS0_ii --------------------------
	.section	.text._Z20sort_edges_by_weightP4EdgeS0_ii,"ax",@progbits
	.align	128
        .global         _Z20sort_edges_by_weightP4EdgeS0_ii
        .type           _Z20sort_edges_by_weightP4EdgeS0_ii,@function
        .size           _Z20sort_edges_by_weightP4EdgeS0_ii,(.L_x_52 - _Z20sort_edges_by_weightP4EdgeS0_ii)
        .other          _Z20sort_edges_by_weightP4EdgeS0_ii,@"STO_CUDA_ENTRY STV_DEFAULT"
_Z20sort_edges_by_weightP4EdgeS0_ii:
.text._Z20sort_edges_by_weightP4EdgeS0_ii:
        /* <DEDUP_REMOVED lines=13> */
.L_x_26:
        /* <DEDUP_REMOVED lines=9> */
.L_x_25:
        /* <DEDUP_REMOVED lines=13> */
.L_x_24:
[----:B-1----:R-:W-:Y:S05]  /*0230*/  BSYNC.RECONVERGENT B0 ;  /* 0x0000000000007941 */ /* 0x002fea0003800200 */
.L_x_23:
[----:B------:R-:W-:-:S05]  /*0240*/  IMAD.IADD R13, R0, 0x1, R13 ;  /* 0x00000001000d7824 */ /* 0x000fca00078e020d */
[----:B------:R-:W-:-:S13]  /*0250*/  ISETP.GE.AND P0, PT, R13, R8, PT ;  /* 0x000000080d00720c */ /* 0x000fda0003f06270 */
[----:B------:R-:W-:Y:S05]  /*0260*/  @!P0 BRA `(.L_x_26) ;  /* 0xfffffffc00988947 */ /* 0x000fea000383ffff */
[----:B------:R-:W-:Y:S05]  /*0270*/  EXIT ;  /* 0x000000000000794d */ /* 0x000fea0003800000 */
.L_x_22:
[----:B------:R-:W0:Y:S01]  /*0280*/  LDCU.64 UR4, c[0x0][0x380] ;  /* 0x00007000ff0477ac */ /* 0x000e220008000a00 */
[----:B------:R-:W-:Y:S02]  /*0290*/  IMAD R12, R14, 0x2, R13 ;  /* 0x000000020e0c7824 */ /* 0x000fe400078e020d */
[----:B------:R-:W-:Y:S02]  /*02a0*/  HFMA2 R15, -RZ, RZ, 0, 0 ;  /* 0x00000000ff0f7431 */ /* 0x000fe400000001ff */
[----:B------:R-:W-:Y:S02]  /*02b0*/  IMAD.IADD R14, R12, 0x1, -R14 ;  /* 0x000000010c0e7824 */ /* 0x000fe400078e0a0e */
[----:B------:R-:W-:Y:S01]  /*02c0*/  IMAD.MOV.U32 R17, RZ, RZ, R12 ;  /* 0x000000ffff117224 */ /* 0x000fe200078e000c */
[----:B0-----:R-:W-:-:S04]  /*02d0*/  UIADD3 UR4, UP0, UPT, UR4, 0x18, URZ ;  /* 0x0000001804047890 */ /* 0x001fc8000ff1e0ff */
[----:B------:R-:W-:-:S12]  /*02e0*/  UIADD3.X UR5, UPT, UPT, URZ, UR5, URZ, UP0, !UPT ;  /* 0x00000005ff057290 */ /* 0x000fd800087fe4ff */
.L_x_49:
[----:B0-----:R-:W0:Y:S01]  /*02f0*/  LDC R19, c[0x0][0x390] ;  /* 0x0000e400ff137b82 */ /* 0x001e220000000800 */
[----:B------:R-:W-:Y:S01]  /*0300*/  IMAD R7, R0, R15, RZ ;  /* 0x0000000f00077224 */ /* 0x000fe200078e02ff */
[----:B------:R-:W-:Y:S04]  /*0310*/  BSSY.RECONVERGENT B0, `(.L_x_27) ;  /* 0x00000dd000007945 */ /* 0x000fe80003800200 */
[----:B----4-:R-:W-:-:S04]  /*0320*/  IADD3 R16, PT, PT, R14, R7, RZ ;  /* 0x000000070e107210 */ /* 0x010fc80007ffe0ff */
[----:B0-----:R-:W-:-:S13]  /*0330*/  ISETP.GE.AND P0, PT, R16, R19, PT ;  /* 0x000000131000720c */ /* 0x001fda0003f06270 */
[----:B--23--:R-:W-:Y:S05]  /*0340*/  @P0 BRA `(.L_x_28) ;  /* 0x0000000c00640947 */ /* 0x00cfea0003800000 */
[----:B------:R-:W0:Y:S01]  /*0350*/  LDC.64 R2, c[0x0][0x380] ;  /* 0x0000e000ff027b82 */ /* 0x000e220000000a00 */
[----:B------:R-:W-:Y:S01]  /*0360*/  BSSY.RECONVERGENT B1, `(.L_x_29) ;  /* 0x000002f000017945 */ /* 0x000fe20003800200 */
[----:B------:R-:W-:Y:S01]  /*0370*/  VIADDMNMX R18, R12, R7, R19, PT ;  /* 0x000000070c127246 */ /* 0x000fe20003800113 */
[----:B------:R-:W-:Y:S01]  /*0380*/  IMAD.MOV.U32 R21, RZ, RZ, R13 ;  /* 0x000000ffff157224 */ /* 0x000fe200078e000d */
[----:B------:R-:W-:Y:S01]  /*0390*/  VIMNMX R19, PT, PT, R17, R19, PT ;  /* 0x0000001311137248 */ /* 0x000fe20003fe0100 */
[----:B------:R-:W-:Y:S01]  /*03a0*/  IMAD.MOV.U32 R23, RZ, RZ, R16 ;  /* 0x000000ffff177224 */ /* 0x000fe200078e0010 */
[----:B------:R-:W-:Y:S02]  /*03b0*/  MOV R25, R13 ;  /* 0x0000000d00197202 */ /* 0x000fe40000000f00 */
[----:B------:R-:W2:Y:S05]  /*03c0*/  LDC.64 R4, c[0x0][0x388] ;  /* 0x0000e200ff047b82 */ /* 0x000eaa0000000a00 */
.L_x_37:
[----:B01----:R-:W-:-:S04]  /*03d0*/  IMAD.WIDE R8, R25, 0xc, R2 ;  /* 0x0000000c19087825 */ /* 0x003fc800078e0202 */
[----:B------:R-:W-:Y:S01]  /*03e0*/  IMAD.WIDE R10, R23, 0xc, R2 ;  /* 0x0000000c170a7825 */ /* 0x000fe200078e0202 */
[----:B-1----:R-:W3:Y:S04]  /*03f0*/  LDG.E R29, desc[UR6][R8.64] ;  /* 0x00000006081d7981 */ /* 0x002ee8000c1e1900 */
[----:B------:R-:W3:Y:S01]  /*0400*/  LDG.E R22, desc[UR6][R10.64] ;  /* 0x000000060a167981 */ /* 0x000ee2000c1e1900 */
[----:B------:R-:W-:Y:S04]  /*0410*/  BSSY.RECONVERGENT B2, `(.L_x_30) ;  /* 0x000001f000027945 */ /* 0x000fe80003800200 */
[----:B------:R-:W-:Y:S01]  /*0420*/  BSSY.RELIABLE B3, `(.L_x_31) ;  /* 0x0000012000037945 */ /* 0x000fe20003800100 */
[----:B------:R-:W-:-:S02]  /*0430*/  IMAD.MOV.U32 R20, RZ, RZ, R21 ;  /* 0x000000ffff147224 */ /* 0x000fc400078e0015 */
[----:B--2---:R-:W-:Y:S01]  /*0440*/  IMAD.WIDE.U32 R6, R21, 0xc, R4 ;  /* 0x0000000c15067825 */ /* 0x004fe200078e0004 */
[----:B---3--:R-:W-:-:S13]  /*0450*/  ISETP.NE.AND P0, PT, R29, R22, PT ;  /* 0x000000161d00720c */ /* 0x008fda0003f05270 */
[----:B------:R-:W-:Y:S05]  /*0460*/  @!P0 BRA `(.L_x_32) ;  /* 0x00000000001c8947 */ /* 0x000fea0003800000 */
[----:B------:R-:W-:-:S13]  /*0470*/  ISETP.GE.AND P0, PT, R29, R22, PT ;  /* 0x000000161d00720c */ /* 0x000fda0003f06270 */
[----:B------:R-:W-:Y:S05]  /*0480*/  @!P0 BREAK.RELIABLE B3 ;  /* 0x0000000000038942 */ /* 0x000fea0003800100 */
[----:B------:R-:W-:Y:S05]  /*0490*/  @P0 BRA `(.L_x_33) ;  /* 0x0000000000080947 */ /* 0x000fea0003800000 */
[----:B------:R0:W5:Y:S01]  /*04a0*/  LDG.E R27, desc[UR6][R8.64+0x8] ;  /* 0x00000806081b7981 */ /* 0x000162000c1e1900 */
[----:B------:R-:W-:Y:S05]  /*04b0*/  BRA `(.L_x_34) ;  /* 0x00000000003c7947 */ /* 0x000fea0003800000 */
.L_x_33:
[----:B------:R0:W5:Y:S01]  /*04c0*/  LDG.E R9, desc[UR6][R10.64+0x8] ;  /* 0x000008060a097981 */ /* 0x000162000c1e1900 */
[----:B------:R-:W-:Y:S05]  /*04d0*/  BRA `(.L_x_35) ;  /* 0x0000000000187947 */ /* 0x000fea0003800000 */
.L_x_32:
[----:B------:R-:W2:Y:S04]  /*04e0*/  LDG.E R27, desc[UR6][R8.64+0x8] ;  /* 0x00000806081b7981 */ /* 0x000ea8000c1e1900 */
[----:B------:R-:W2:Y:S02]  /*04f0*/  LDG.E R24, desc[UR6][R10.64+0x8] ;  /* 0x000008060a187981 */ /* 0x000ea4000c1e1900 */
[----:B--2---:R-:W-:-:S13]  /*0500*/  ISETP.GE.AND P0, PT, R27, R24, PT ;  /* 0x000000181b00720c */ /* 0x004fda0003f06270 */
[----:B------:R-:W-:Y:S05]  /*0510*/  @!P0 BREAK.RELIABLE B3 ;  /* 0x0000000000038942 */ /* 0x000fea0003800100 */
[----:B------:R-:W-:Y:S05]  /*0520*/  @!P0 BRA `(.L_x_34) ;  /* 0x0000000000208947 */ /* 0x000fea0003800000 */
[----:B------:R-:W-:-:S07]  /*0530*/  IMAD.MOV.U32 R9, RZ, RZ, R24 ;  /* 0x000000ffff097224 */ /* 0x000fce00078e0018 */
.L_x_35:
[----:B------:R-:W-:Y:S05]  /*0540*/  BSYNC.RELIABLE B3 ;  /* 0x0000000000037941 */ /* 0x000fea0003800100 */
.L_x_31:
[----:B0-----:R-:W2:Y:S01]  /*0550*/  LDG.E R11, desc[UR6][R10.64+0x4] ;  /* 0x000004060a0b7981 */ /* 0x001ea2000c1e1900 */
[----:B------:R-:W-:-:S03]  /*0560*/  IADD3 R23, PT, PT, R23, 0x1, RZ ;  /* 0x0000000117177810 */ /* 0x000fc60007ffe0ff */
[----:B------:R1:W-:Y:S04]  /*0570*/  STG.E desc[UR6][R6.64], R22 ;  /* 0x0000001606007986 */ /* 0x0003e8000c101906 */
[----:B-----5:R1:W-:Y:S04]  /*0580*/  STG.E desc[UR6][R6.64+0x8], R9 ;  /* 0x0000080906007986 */ /* 0x0203e8000c101906 */
[----:B--2---:R1:W-:Y:S01]  /*0590*/  STG.E desc[UR6][R6.64+0x4], R11 ;  /* 0x0000040b06007986 */ /* 0x0043e2000c101906 */
[----:B------:R-:W-:Y:S05]  /*05a0*/  BRA `(.L_x_36) ;  /* 0x0000000000147947 */ /* 0x000fea0003800000 */
.L_x_34:
[----:B0-----:R-:W2:Y:S01]  /*05b0*/  LDG.E R9, desc[UR6][R8.64+0x4] ;  /* 0x0000040608097981 */ /* 0x001ea2000c1e1900 */
[----:B------:R-:W-:-:S03]  /*05c0*/  VIADD R25, R25, 0x1 ;  /* 0x0000000119197836 */ /* 0x000fc60000000000 */
[----:B------:R0:W-:Y:S04]  /*05d0*/  STG.E desc[UR6][R6.64], R29 ;  /* 0x0000001d06007986 */ /* 0x0001e8000c101906 */
[----:B-----5:R0:W-:Y:S04]  /*05e0*/  STG.E desc[UR6][R6.64+0x8], R27 ;  /* 0x0000081b06007986 */ /* 0x0201e8000c101906 */
[----:B--2---:R0:W-:Y:S02]  /*05f0*/  STG.E desc[UR6][R6.64+0x4], R9 ;  /* 0x0000040906007986 */ /* 0x0041e4000c101906 */
.L_x_36:
[----:B------:R-:W-:Y:S05]  /*0600*/  BSYNC.RECONVERGENT B2 ;  /* 0x0000000000027941 */ /* 0x000fea0003800200 */
.L_x_30:
[----:B------:R-:W-:Y:S01]  /*0610*/  ISETP.GE.AND P0, PT, R23, R18, PT ;  /* 0x000000121700720c */ /* 0x000fe20003f06270 */
[----:B------:R-:W-:Y:S01]  /*0620*/  VIADD R21, R21, 0x1 ;  /* 0x0000000115157836 */ /* 0x000fe20000000000 */
[----:B------:R-:W-:-:S13]  /*0630*/  ISETP.LT.AND P1, PT, R25, R16, PT ;  /* 0x000000101900720c */ /* 0x000fda0003f21270 */
[----:B------:R-:W-:Y:S05]  /*0640*/  @!P0 BRA P1, `(.L_x_37) ;  /* 0xfffffffc00608947 */ /* 0x000fea000083ffff */
[----:B------:R-:W-:Y:S05]  /*0650*/  BSYNC.RECONVERGENT B1 ;  /* 0x0000000000017941 */ /* 0x000fea0003800200 */
.L_x_29:
[----:B------:R-:W-:Y:S01]  /*0660*/  ISETP.GE.AND P0, PT, R25, R16, PT ;  /* 0x000000101900720c */ /* 0x000fe20003f06270 */
[----:B------:R-:W-:-:S12]  /*0670*/  BSSY.RECONVERGENT B1, `(.L_x_38) ;  /* 0x000004e000017945 */ /* 0x000fd80003800200 */
[----:B------:R-:W-:Y:S05]  /*0680*/  @P0 BRA `(.L_x_39) ;  /* 0x0000000400300947 */ /* 0x000fea0003800000 */
[----:B------:R-:W-:Y:S01]  /*0690*/  IADD3 R8, PT, PT, R16, -R25, RZ ;  /* 0x8000001910087210 */ /* 0x000fe20007ffe0ff */
[----:B------:R-:W-:Y:S01]  /*06a0*/  BSSY.RECONVERGENT B2, `(.L_x_40) ;  /* 0x0000021000027945 */ /* 0x000fe20003800200 */
[----:B-1----:R-:W-:Y:S02]  /*06b0*/  IMAD.MOV.U32 R11, RZ, RZ, R25 ;  /* 0x000000ffff0b7224 */ /* 0x002fe400078e0019 */
[----:B------:R-:W-:-:S13]  /*06c0*/  LOP3.LUT P0, R22, R8, 0x3, RZ, 0xc0, !PT ;  /* 0x0000000308167812 */ /* 0x000fda000780c0ff */
[----:B------:R-:W-:Y:S05]  /*06d0*/  @!P0 BRA `(.L_x_41) ;  /* 0x0000000000748947 */ /* 0x000fea0003800000 */
[----:B0-----:R-:W-:-:S05]  /*06e0*/  IMAD.WIDE R8, R25, 0xc, R2 ;  /* 0x0000000c19087825 */ /* 0x001fca00078e0202 */
[----:B------:R-:W2:Y:S04]  /*06f0*/  LDG.E R27, desc[UR6][R8.64] ;  /* 0x00000006081b7981 */ /* 0x000ea8000c1e1900 */
        /* <DEDUP_REMOVED lines=19> */
[----:B--2---:R-:W2:Y:S04]  /*0830*/  LDG.E R27, desc[UR6][R8.64+0x18] ;  /* 0x00001806081b7981 */ /* 0x004ea8000c1e1900 */
[----:B------:R-:W3:Y:S04]  /*0840*/  LDG.E R29, desc[UR6][R8.64+0x1c] ;  /* 0x00001c06081d7981 */ /* 0x000ee8000c1e1900 */
[----:B------:R-:W4:Y:S01]  /*0850*/  LDG.E R10, desc[UR6][R8.64+0x20] ;  /* 0x00002006080a7981 */ /* 0x000f22000c1e1900 */
[----:B------:R-:W-:Y:S01]  /*0860*/  IADD3 R21, PT, PT, R20, 0x4, RZ ;  /* 0x0000000414157810 */ /* 0x000fe20007ffe0ff */
[----:B------:R-:W-:-:S02]  /*0870*/  VIADD R11, R25, 0x3 ;  /* 0x00000003190b7836 */ /* 0x000fc40000000000 */
[----:B--2---:R0:W-:Y:S04]  /*0880*/  STG.E desc[UR6][R6.64+0x24], R27 ;  /* 0x0000241b06007986 */ /* 0x0041e8000c101906 */
[----:B---3--:R0:W-:Y:S04]  /*0890*/  STG.E desc[UR6][R6.64+0x28], R29 ;  /* 0x0000281d06007986 */ /* 0x0081e8000c101906 */
[----:B----4-:R0:W-:Y:S02]  /*08a0*/  STG.E desc[UR6][R6.64+0x2c], R10 ;  /* 0x00002c0a06007986 */ /* 0x0101e4000c101906 */
.L_x_41:
[----:B------:R-:W-:Y:S05]  /*08b0*/  BSYNC.RECONVERGENT B2 ;  /* 0x0000000000027941 */ /* 0x000fea0003800200 */
.L_x_40:
[----:B012---:R-:W-:-:S05]  /*08c0*/  IMAD.IADD R6, R25, 0x1, -R16 ;  /* 0x0000000119067824 */ /* 0x007fca00078e0a10 */
[----:B------:R-:W-:-:S13]  /*08d0*/  ISETP.GT.U32.AND P0, PT, R6, -0x4, PT ;  /* 0xfffffffc0600780c */ /* 0x000fda0003f04070 */
[----:B------:R-:W-:Y:S05]  /*08e0*/  @P0 BRA `(.L_x_39) ;  /* 0x0000000000980947 */ /* 0x000fea0003800000 */
[----:B------:R-:W-:-:S03]  /*08f0*/  IMAD.WIDE.U32 R6, R21, 0xc, R4 ;  /* 0x0000000c15067825 */ /* 0x000fc600078e0004 */
[----:B------:R-:W-:-:S04]  /*0900*/  IADD3 R20, P0, PT, R6, 0x18, RZ ;  /* 0x0000001806147810 */ /* 0x000fc80007f1e0ff */
[----:B------:R-:W-:-:S09]  /*0910*/  IADD3.X R22, PT, PT, RZ, R7, RZ, P0, !PT ;  /* 0x00000007ff167210 */ /* 0x000fd200007fe4ff */
.L_x_42:
[----:B------:R-:W-:Y:S02]  /*0920*/  IMAD.U32 R6, RZ, RZ, UR4 ;  /* 0x00000004ff067e24 */ /* 0x000fe4000f8e00ff */
[----:B------:R-:W-:Y:S02]  /*0930*/  IMAD.U32 R7, RZ, RZ, UR5 ;  /* 0x00000005ff077e24 */ /* 0x000fe4000f8e00ff */
[----:B------:R-:W-:-:S05]  /*0940*/  IMAD.WIDE R6, R11, 0xc, R6 ;  /* 0x0000000c0b067825 */ /* 0x000fca00078e0206 */
[----:B------:R-:W2:Y:S04]  /*0950*/  LDG.E R25, desc[UR6][R6.64+-0x18] ;  /* 0xffffe80606197981 */ /* 0x000ea8000c1e1900 */
[----:B---3--:R-:W3:Y:S04]  /*0960*/  LDG.E R27, desc[UR6][R6.64+-0x14] ;  /* 0xffffec06061b7981 */ /* 0x008ee8000c1e1900 */
[----:B------:R-:W4:Y:S01]  /*0970*/  LDG.E R29, desc[UR6][R6.64+-0x10] ;  /* 0xfffff006061d7981 */ /* 0x000f22000c1e1900 */
[----:B------:R-:W-:Y:S01]  /*0980*/  MOV R8, R20 ;  /* 0x0000001400087202 */ /* 0x000fe20000000f00 */
[----:B------:R-:W-:-:S05]  /*0990*/  IMAD.MOV.U32 R9, RZ, RZ, R22 ;  /* 0x000000ffff097224 */ /* 0x000fca00078e0016 */
        /* <DEDUP_REMOVED lines=15> */
[----:B-1----:R-:W3:Y:S04]  /*0a90*/  LDG.E R27, desc[UR6][R6.64+0xc] ;  /* 0x00000c06061b7981 */ /* 0x002ee8000c1e1900 */
[----:B------:R-:W4:Y:S04]  /*0aa0*/  LDG.E R29, desc[UR6][R6.64+0x10] ;  /* 0x00001006061d7981 */ /* 0x000f28000c1e1900 */
[----:B------:R-:W2:Y:S01]  /*0ab0*/  LDG.E R10, desc[UR6][R6.64+0x14] ;  /* 0x00001406060a7981 */ /* 0x000ea2000c1e1900 */
[----:B------:R-:W-:Y:S01]  /*0ac0*/  VIADD R11, R11, 0x4 ;  /* 0x000000040b0b7836 */ /* 0x000fe20000000000 */
[----:B------:R-:W-:Y:S01]  /*0ad0*/  IADD3 R20, P1, PT, R8, 0x30, RZ ;  /* 0x0000003008147810 */ /* 0x000fe20007f3e0ff */
[----:B------:R-:W-:-:S03]  /*0ae0*/  VIADD R21, R21, 0x4 ;  /* 0x0000000415157836 */ /* 0x000fc60000000000 */
[----:B------:R-:W-:Y:S02]  /*0af0*/  ISETP.GE.AND P0, PT, R11, R16, PT ;  /* 0x000000100b00720c */ /* 0x000fe40003f06270 */
[----:B-----5:R-:W-:Y:S01]  /*0b00*/  IADD3.X R22, PT, PT, RZ, R9, RZ, P1, !PT ;  /* 0x00000009ff167210 */ /* 0x020fe20000ffe4ff */
[----:B---3--:R3:W-:Y:S04]  /*0b10*/  STG.E desc[UR6][R8.64+0xc], R27 ;  /* 0x00000c1b08007986 */ /* 0x0087e8000c101906 */
[----:B----4-:R3:W-:Y:S04]  /*0b20*/  STG.E desc[UR6][R8.64+0x10], R29 ;  /* 0x0000101d08007986 */ /* 0x0107e8000c101906 */
[----:B--2---:R3:W-:Y:S02]  /*0b30*/  STG.E desc[UR6][R8.64+0x14], R10 ;  /* 0x0000140a08007986 */ /* 0x0047e4000c101906 */
[----:B------:R-:W-:Y:S05]  /*0b40*/  @!P0 BRA `(.L_x_42) ;  /* 0xfffffffc00748947 */ /* 0x000fea000383ffff */
.L_x_39:
[----:B------:R-:W-:Y:S05]  /*0b50*/  BSYNC.RECONVERGENT B1 ;  /* 0x0000000000017941 */ /* 0x000fea0003800200 */
.L_x_38:
[----:B------:R-:W-:Y:S01]  /*0b60*/  ISETP.GE.AND P0, PT, R23, R18, PT ;  /* 0x000000121700720c */ /* 0x000fe20003f06270 */
[----:B------:R-:W-:-:S12]  /*0b70*/  BSSY.RECONVERGENT B1, `(.L_x_43) ;  /* 0x0000048000017945 */ /* 0x000fd80003800200 */
[----:B------:R-:W-:Y:S05]  /*0b80*/  @P0 BRA `(.L_x_44) ;  /* 0x0000000400180947 */ /* 0x000fea0003800000 */
[--C-:B01----:R-:W-:Y:S01]  /*0b90*/  IMAD.IADD R6, R19, 0x1, -R23.reuse ;  /* 0x0000000113067824 */ /* 0x103fe200078e0a17 */
[----:B------:R-:W-:Y:S01]  /*0ba0*/  BSSY.RECONVERGENT B2, `(.L_x_45) ;  /* 0x0000023000027945 */ /* 0x000fe20003800200 */
[----:B------:R-:W-:Y:S01]  /*0bb0*/  MOV R11, R21 ;  /* 0x00000015000b7202 */ /* 0x000fe20000000f00 */
[----:B---3--:R-:W-:Y:S02]  /*0bc0*/  IMAD.MOV.U32 R10, RZ, RZ, R23 ;  /* 0x000000ffff0a7224 */ /* 0x008fe400078e0017 */
[----:B------:R-:W-:-:S13]  /*0bd0*/  LOP3.LUT P0, R16, R6, 0x3, RZ, 0xc0, !PT ;  /* 0x0000000306107812 */ /* 0x000fda000780c0ff */
        /* <DEDUP_REMOVED lines=23> */
[----:B-1----:R-:W2:Y:S04]  /*0d50*/  LDG.E R25, desc[UR6][R6.64+0x18] ;  /* 0x0000180606197981 */ /* 0x002ea8000c1e1900 */
[----:B------:R-:W3:Y:S04]  /*0d60*/  LDG.E R27, desc[UR6][R6.64+0x1c] ;  /* 0x00001c06061b7981 */ /* 0x000ee8000c1e1900 */
[----:B------:R-:W4:Y:S01]  /*0d70*/  LDG.E R29, desc[UR6][R6.64+0x20] ;  /* 0x00002006061d7981 */ /* 0x000f22000c1e1900 */
[----:B------:R-:W-:Y:S01]  /*0d80*/  IADD3 R11, PT, PT, R21, 0x3, RZ ;  /* 0x00000003150b7810 */ /* 0x000fe20007ffe0ff */
[----:B------:R-:W-:-:S02]  /*0d90*/  VIADD R10, R23, 0x3 ;  /* 0x00000003170a7836 */ /* 0x000fc40000000000 */
[----:B--2---:R2:W-:Y:S04]  /*0da0*/  STG.E desc[UR6][R8.64+0x18], R25 ;  /* 0x0000181908007986 */ /* 0x0045e8000c101906 */
[----:B---3--:R2:W-:Y:S04]  /*0db0*/  STG.E desc[UR6][R8.64+0x1c], R27 ;  /* 0x00001c1b08007986 */ /* 0x0085e8000c101906 */
[----:B----4-:R2:W-:Y:S02]  /*0dc0*/  STG.E desc[UR6][R8.64+0x20], R29 ;  /* 0x0000201d08007986 */ /* 0x0105e4000c101906 */
.L_x_46:
[----:B------:R-:W-:Y:S05]  /*0dd0*/  BSYNC.RECONVERGENT B2 ;  /* 0x0000000000027941 */ /* 0x000fea0003800200 */
.L_x_45:
[----:B------:R-:W-:-:S05]  /*0de0*/  IMAD.IADD R6, R23, 0x1, -R19 ;  /* 0x0000000117067824 */ /* 0x000fca00078e0a13 */
[----:B------:R-:W-:-:S13]  /*0df0*/  ISETP.GT.U32.AND P0, PT, R6, -0x4, PT ;  /* 0xfffffffc0600780c */ /* 0x000fda0003f04070 */
[----:B------:R-:W-:Y:S05]  /*0e00*/  @P0 BRA `(.L_x_44) ;  /* 0x0000000000780947 */ /* 0x000fea0003800000 */
.L_x_47:
        /* <DEDUP_REMOVED lines=30> */
.L_x_44:
[----:B------:R-:W-:Y:S05]  /*0ff0*/  BSYNC.RECONVERGENT B1 ;  /* 0x0000000000017941 */ /* 0x000fea0003800200 */
.L_x_43:
[----:B------:R-:W-:-:S13]  /*1000*/  ISETP.GE.AND P0, PT, R13, R18, PT ;  /* 0x000000120d00720c */ /* 0x000fda0003f06270 */
[----:B------:R-:W-:Y:S05]  /*1010*/  @P0 BRA `(.L_x_28) ;  /* 0x0000000000300947 */ /* 0x000fea0003800000 */
[----:B-1----:R-:W-:-:S07]  /*1020*/  MOV R11, R13 ;  /* 0x0000000d000b7202 */ /* 0x002fce0000000f00 */
.L_x_48:
        /* <DEDUP_REMOVED lines=11> */
.L_x_28:
[----:B-1----:R-:W-:Y:S05]  /*10e0*/  BSYNC.RECONVERGENT B0 ;  /* 0x0000000000007941 */ /* 0x002fea0003800200 */
.L_x_27:
[----:B------:R-:W1:Y:S01]  /*10f0*/  LDCU UR8, c[0x0][0x390] ;  /* 0x00007200ff0877ac */ /* 0x000e620008000800 */
[C---:B------:R-:W-:Y:S01]  /*1100*/  IADD3 R13, PT, PT, R0.reuse, R13, RZ ;  /* 0x0000000d000d7210 */ /* 0x040fe20007ffe0ff */
[----:B------:R-:W-:Y:S01]  /*1110*/  IMAD.IADD R17, R0, 0x1, R17 ;  /* 0x0000000100117824 */ /* 0x000fe200078e0211 */
[----:B------:R-:W-:Y:S02]  /*1120*/  IADD3 R15, PT, PT, R15, 0x1, RZ ;  /* 0x000000010f0f7810 */ /* 0x000fe40007ffe0ff */
[----:B-1----:R-:W-:-:S13]  /*1130*/  ISETP.GE.AND P0, PT, R13, UR8, PT ;  /* 0x000000080d007c0c */ /* 0x002fda000bf06270 */
[----:B------:R-:W-:Y:S05]  /*1140*/  @!P0 BRA `(.L_x_49) ;  /* 0xfffffff000688947 */ /* 0x000fea000383ffff */
[----:B------:R-:W-:Y:S05]  /*1150*/  EXIT ;  /* 0x000000000000794d */ /* 0x000fea0003800000 */
.L_x_50:
        /* <DEDUP_REMOVED lines=10> */
.L_x_52:


//--------------------- .nv.shared.reserved.0     --------------------------
	.section	.nv.shared.reserved.0,"aw",@nobits
	.weak		__nv_reservedSMEM_offset_0_alias
	.size		__nv_reservedSMEM_offset_0_alias, 0, 64
	.other		__nv_reservedSMEM_offset_0_alias,@"STO_CUDA_RESERVED_SHARED STV_DEFAULT"
__nv_reservedSMEM_offset_0_alias:
	.zero		0
	.zero		64


//--------------------- .nv.constant0._Z28sort_edges_lexicographicallyP4EdgeS0_ii --------------------------
	.section	.nv.constant0._Z28sort_edges_lexicographicallyP4EdgeS0_ii,"a",@progbits
	.sectionflags	@""
	.align	4
.nv.constant0._Z28sort_edges_lexicographicallyP4EdgeS0_ii:
	.zero		920


//--------------------- .nv.constant0._Z20sort_edges_by_weightP4EdgeS0_ii --------------------------
	.section	.nv.constant0._Z20sort_edges_by_weightP4EdgeS0_ii,"a",@progbits
	.sectionflags	@""
	.align	4
.nv.constant0._Z20sort_edges_by_weightP4EdgeS0_ii:
	.zero		920


//--------------------- SYMBOLS --------------------------

	.type		.nv.reservedSmem.offset0,@object
	.size		.nv.reservedSmem.offset0,0x4
